//
// Generated by NVIDIA NVVM Compiler
//
// Compiler Build ID: CL-36424714
// Cuda compilation tools, release 13.0, V13.0.88
// Based on NVVM 20.0.0
//

.version 9.0
.target sm_100
.address_size 64

	// .globl	_Z10mandelCalcPdS_Pii

.visible .entry _Z10mandelCalcPdS_Pii(
	.param .u64 .ptr .align 1 _Z10mandelCalcPdS_Pii_param_0,
	.param .u64 .ptr .align 1 _Z10mandelCalcPdS_Pii_param_1,
	.param .u64 .ptr .align 1 _Z10mandelCalcPdS_Pii_param_2,
	.param .u32 _Z10mandelCalcPdS_Pii_param_3
)
{
	.reg .pred 	%p<23>;
	.reg .b32 	%r<16>;
	.reg .b64 	%rd<12>;
	.reg .b64 	%fd<84>;

	ld.param.u64 	%rd2, [_Z10mandelCalcPdS_Pii_param_0];
	ld.param.u64 	%rd3, [_Z10mandelCalcPdS_Pii_param_1];
	ld.param.u64 	%rd4, [_Z10mandelCalcPdS_Pii_param_2];
	ld.param.u32 	%r8, [_Z10mandelCalcPdS_Pii_param_3];
	mov.u32 	%r9, %ntid.x;
	mov.u32 	%r10, %ctaid.x;
	mov.u32 	%r11, %tid.x;
	mad.lo.s32 	%r1, %r9, %r10, %r11;
	setp.ge.s32 	%p1, %r1, %r8;
	@%p1 bra 	$L__BB0_11;
	cvta.to.global.u64 	%rd5, %rd2;
	cvta.to.global.u64 	%rd6, %rd3;
	cvta.to.global.u64 	%rd7, %rd4;
	mul.wide.s32 	%rd8, %r1, 8;
	add.s64 	%rd9, %rd5, %rd8;
	ld.global.f64 	%fd1, [%rd9];
	add.s64 	%rd10, %rd6, %rd8;
	ld.global.f64 	%fd2, [%rd10];
	mul.wide.s32 	%rd11, %r1, 4;
	add.s64 	%rd1, %rd7, %rd11;
	mov.b32 	%r2, 0;
	mov.f64 	%fd82, 0d0000000000000000;
	mov.f64 	%fd83, %fd82;
$L__BB0_2:
	abs.f64 	%fd14, %fd82;
	abs.f64 	%fd15, %fd83;
	setp.gt.f64 	%p2, %fd14, %fd15;
	selp.f64 	%fd16, %fd14, %fd15, %p2;
	selp.f64 	%fd17, %fd15, %fd14, %p2;
	div.rn.f64 	%fd18, %fd17, %fd16;
	fma.rn.f64 	%fd19, %fd18, %fd18, 0d3FF0000000000000;
	sqrt.rn.f64 	%fd20, %fd19;
	mul.f64 	%fd21, %fd16, %fd20;
	setp.eq.f64 	%p3, %fd16, 0d0000000000000000;
	setp.gt.f64 	%p4, %fd16, 0d7FEFFFFFFFFFFFFF;
	setp.gt.f64 	%p5, %fd17, 0d7FEFFFFFFFFFFFFF;
	add.f64 	%fd22, %fd14, %fd15;
	selp.f64 	%fd23, %fd22, %fd21, %p4;
	selp.f64 	%fd24, %fd22, %fd23, %p3;
	selp.f64 	%fd25, %fd22, %fd24, %p5;
	setp.geu.f64 	%p6, %fd25, 0d4000000000000000;
	mov.u32 	%r15, %r2;
	@%p6 bra 	$L__BB0_10;
	mul.f64 	%fd26, %fd82, %fd82;
	mul.f64 	%fd27, %fd83, %fd83;
	sub.f64 	%fd28, %fd26, %fd27;
	mul.f64 	%fd29, %fd82, %fd83;
	fma.rn.f64 	%fd30, %fd82, %fd83, %fd29;
	add.f64 	%fd5, %fd1, %fd28;
	add.f64 	%fd6, %fd2, %fd30;
	abs.f64 	%fd31, %fd5;
	abs.f64 	%fd32, %fd6;
	setp.gt.f64 	%p7, %fd31, %fd32;
	selp.f64 	%fd33, %fd31, %fd32, %p7;
	selp.f64 	%fd34, %fd32, %fd31, %p7;
	div.rn.f64 	%fd35, %fd34, %fd33;
	fma.rn.f64 	%fd36, %fd35, %fd35, 0d3FF0000000000000;
	sqrt.rn.f64 	%fd37, %fd36;
	mul.f64 	%fd38, %fd33, %fd37;
	setp.eq.f64 	%p8, %fd33, 0d0000000000000000;
	setp.gt.f64 	%p9, %fd33, 0d7FEFFFFFFFFFFFFF;
	setp.gt.f64 	%p10, %fd34, 0d7FEFFFFFFFFFFFFF;
	add.f64 	%fd39, %fd31, %fd32;
	selp.f64 	%fd40, %fd39, %fd38, %p9;
	selp.f64 	%fd41, %fd39, %fd40, %p8;
	selp.f64 	%fd42, %fd39, %fd41, %p10;
	setp.geu.f64 	%p11, %fd42, 0d4000000000000000;
	@%p11 bra 	$L__BB0_9;
	mul.f64 	%fd43, %fd5, %fd5;
	mul.f64 	%fd44, %fd6, %fd6;
	sub.f64 	%fd45, %fd43, %fd44;
	mul.f64 	%fd46, %fd5, %fd6;
	fma.rn.f64 	%fd47, %fd5, %fd6, %fd46;
	add.f64 	%fd7, %fd1, %fd45;
	add.f64 	%fd8, %fd2, %fd47;
	abs.f64 	%fd48, %fd7;
	abs.f64 	%fd49, %fd8;
	setp.gt.f64 	%p12, %fd48, %fd49;
	selp.f64 	%fd50, %fd48, %fd49, %p12;
	selp.f64 	%fd51, %fd49, %fd48, %p12;
	div.rn.f64 	%fd52, %fd51, %fd50;
	fma.rn.f64 	%fd53, %fd52, %fd52, 0d3FF0000000000000;
	sqrt.rn.f64 	%fd54, %fd53;
	mul.f64 	%fd55, %fd50, %fd54;
	setp.eq.f64 	%p13, %fd50, 0d0000000000000000;
	setp.gt.f64 	%p14, %fd50, 0d7FEFFFFFFFFFFFFF;
	setp.gt.f64 	%p15, %fd51, 0d7FEFFFFFFFFFFFFF;
	add.f64 	%fd56, %fd48, %fd49;
	selp.f64 	%fd57, %fd56, %fd55, %p14;
	selp.f64 	%fd58, %fd56, %fd57, %p13;
	selp.f64 	%fd59, %fd56, %fd58, %p15;
	setp.geu.f64 	%p16, %fd59, 0d4000000000000000;
	@%p16 bra 	$L__BB0_8;
	mul.f64 	%fd60, %fd7, %fd7;
	mul.f64 	%fd61, %fd8, %fd8;
	sub.f64 	%fd62, %fd60, %fd61;
	mul.f64 	%fd63, %fd7, %fd8;
	fma.rn.f64 	%fd64, %fd7, %fd8, %fd63;
	add.f64 	%fd9, %fd1, %fd62;
	add.f64 	%fd10, %fd2, %fd64;
	abs.f64 	%fd65, %fd9;
	abs.f64 	%fd66, %fd10;
	setp.gt.f64 	%p17, %fd65, %fd66;
	selp.f64 	%fd67, %fd65, %fd66, %p17;
	selp.f64 	%fd68, %fd66, %fd65, %p17;
	div.rn.f64 	%fd69, %fd68, %fd67;
	fma.rn.f64 	%fd70, %fd69, %fd69, 0d3FF0000000000000;
	sqrt.rn.f64 	%fd71, %fd70;
	mul.f64 	%fd72, %fd67, %fd71;
	setp.eq.f64 	%p18, %fd67, 0d0000000000000000;
	setp.gt.f64 	%p19, %fd67, 0d7FEFFFFFFFFFFFFF;
	setp.gt.f64 	%p20, %fd68, 0d7FEFFFFFFFFFFFFF;
	add.f64 	%fd73, %fd65, %fd66;
	selp.f64 	%fd74, %fd73, %fd72, %p19;
	selp.f64 	%fd75, %fd73, %fd74, %p18;
	selp.f64 	%fd76, %fd73, %fd75, %p20;
	setp.geu.f64 	%p21, %fd76, 0d4000000000000000;
	@%p21 bra 	$L__BB0_7;
	mul.f64 	%fd77, %fd9, %fd9;
	mul.f64 	%fd78, %fd10, %fd10;
	sub.f64 	%fd79, %fd77, %fd78;
	mul.f64 	%fd80, %fd9, %fd10;
	fma.rn.f64 	%fd81, %fd9, %fd10, %fd80;
	add.f64 	%fd82, %fd1, %fd79;
	add.f64 	%fd83, %fd2, %fd81;
	add.s32 	%r2, %r2, 4;
	setp.eq.s32 	%p22, %r2, 100;
	mov.b32 	%r15, 100;
	@%p22 bra 	$L__BB0_10;
	bra.uni 	$L__BB0_2;
$L__BB0_7:
	add.s32 	%r15, %r2, 3;
	bra.uni 	$L__BB0_10;
$L__BB0_8:
	add.s32 	%r15, %r2, 2;
	bra.uni 	$L__BB0_10;
$L__BB0_9:
	add.s32 	%r15, %r2, 1;
$L__BB0_10:
	st.global.u32 	[%rd1], %r15;
$L__BB0_11:
	ret;

}
	// .globl	_Z9juliaCalcddPdS_Pii
.visible .entry _Z9juliaCalcddPdS_Pii(
	.param .f64 _Z9juliaCalcddPdS_Pii_param_0,
	.param .f64 _Z9juliaCalcddPdS_Pii_param_1,
	.param .u64 .ptr .align 1 _Z9juliaCalcddPdS_Pii_param_2,
	.param .u64 .ptr .align 1 _Z9juliaCalcddPdS_Pii_param_3,
	.param .u64 .ptr .align 1 _Z9juliaCalcddPdS_Pii_param_4,
	.param .u32 _Z9juliaCalcddPdS_Pii_param_5
)
{
	.reg .pred 	%p<23>;
	.reg .b32 	%r<16>;
	.reg .b64 	%rd<12>;
	.reg .b64 	%fd<85>;

	ld.param.f64 	%fd13, [_Z9juliaCalcddPdS_Pii_param_0];
	ld.param.f64 	%fd14, [_Z9juliaCalcddPdS_Pii_param_1];
	ld.param.u64 	%rd2, [_Z9juliaCalcddPdS_Pii_param_2];
	ld.param.u64 	%rd3, [_Z9juliaCalcddPdS_Pii_param_3];
	ld.param.u64 	%rd4, [_Z9juliaCalcddPdS_Pii_param_4];
	ld.param.u32 	%r8, [_Z9juliaCalcddPdS_Pii_param_5];
	mov.u32 	%r9, %ntid.x;
	mov.u32 	%r10, %ctaid.x;
	mov.u32 	%r11, %tid.x;
	mad.lo.s32 	%r1, %r9, %r10, %r11;
	setp.ge.s32 	%p1, %r1, %r8;
	@%p1 bra 	$L__BB1_11;
	cvta.to.global.u64 	%rd5, %rd2;
	cvta.to.global.u64 	%rd6, %rd3;
	cvta.to.global.u64 	%rd7, %rd4;
	mul.wide.s32 	%rd8, %r1, 8;
	add.s64 	%rd9, %rd5, %rd8;
	ld.global.f64 	%fd84, [%rd9];
	add.s64 	%rd10, %rd6, %rd8;
	ld.global.f64 	%fd83, [%rd10];
	mul.wide.s32 	%rd11, %r1, 4;
	add.s64 	%rd1, %rd7, %rd11;
	mov.b32 	%r2, 0;
$L__BB1_2:
	abs.f64 	%fd15, %fd84;
	abs.f64 	%fd16, %fd83;
	setp.gt.f64 	%p2, %fd15, %fd16;
	selp.f64 	%fd17, %fd15, %fd16, %p2;
	selp.f64 	%fd18, %fd16, %fd15, %p2;
	div.rn.f64 	%fd19, %fd18, %fd17;
	fma.rn.f64 	%fd20, %fd19, %fd19, 0d3FF0000000000000;
	sqrt.rn.f64 	%fd21, %fd20;
	mul.f64 	%fd22, %fd17, %fd21;
	setp.eq.f64 	%p3, %fd17, 0d0000000000000000;
	setp.gt.f64 	%p4, %fd17, 0d7FEFFFFFFFFFFFFF;
	setp.gt.f64 	%p5, %fd18, 0d7FEFFFFFFFFFFFFF;
	add.f64 	%fd23, %fd15, %fd16;
	selp.f64 	%fd24, %fd23, %fd22, %p4;
	selp.f64 	%fd25, %fd23, %fd24, %p3;
	selp.f64 	%fd26, %fd23, %fd25, %p5;
	setp.geu.f64 	%p6, %fd26, 0d4000000000000000;
	mov.u32 	%r15, %r2;
	@%p6 bra 	$L__BB1_10;
	mul.f64 	%fd27, %fd84, %fd84;
	mul.f64 	%fd28, %fd83, %fd83;
	sub.f64 	%fd29, %fd27, %fd28;
	mul.f64 	%fd30, %fd84, %fd83;
	fma.rn.f64 	%fd31, %fd84, %fd83, %fd30;
	add.f64 	%fd5, %fd13, %fd29;
	add.f64 	%fd6, %fd14, %fd31;
	abs.f64 	%fd32, %fd5;
	abs.f64 	%fd33, %fd6;
	setp.gt.f64 	%p7, %fd32, %fd33;
	selp.f64 	%fd34, %fd32, %fd33, %p7;
	selp.f64 	%fd35, %fd33, %fd32, %p7;
	div.rn.f64 	%fd36, %fd35, %fd34;
	fma.rn.f64 	%fd37, %fd36, %fd36, 0d3FF0000000000000;
	sqrt.rn.f64 	%fd38, %fd37;
	mul.f64 	%fd39, %fd34, %fd38;
	setp.eq.f64 	%p8, %fd34, 0d0000000000000000;
	setp.gt.f64 	%p9, %fd34, 0d7FEFFFFFFFFFFFFF;
	setp.gt.f64 	%p10, %fd35, 0d7FEFFFFFFFFFFFFF;
	add.f64 	%fd40, %fd32, %fd33;
	selp.f64 	%fd41, %fd40, %fd39, %p9;
	selp.f64 	%fd42, %fd40, %fd41, %p8;
	selp.f64 	%fd43, %fd40, %fd42, %p10;
	setp.geu.f64 	%p11, %fd43, 0d4000000000000000;
	@%p11 bra 	$L__BB1_9;
	mul.f64 	%fd44, %fd5, %fd5;
	mul.f64 	%fd45, %fd6, %fd6;
	sub.f64 	%fd46, %fd44, %fd45;
	mul.f64 	%fd47, %fd5, %fd6;
	fma.rn.f64 	%fd48, %fd5, %fd6, %fd47;
	add.f64 	%fd7, %fd13, %fd46;
	add.f64 	%fd8, %fd14, %fd48;
	abs.f64 	%fd49, %fd7;
	abs.f64 	%fd50, %fd8;
	setp.gt.f64 	%p12, %fd49, %fd50;
	selp.f64 	%fd51, %fd49, %fd50, %p12;
	selp.f64 	%fd52, %fd50, %fd49, %p12;
	div.rn.f64 	%fd53, %fd52, %fd51;
	fma.rn.f64 	%fd54, %fd53, %fd53, 0d3FF0000000000000;
	sqrt.rn.f64 	%fd55, %fd54;
	mul.f64 	%fd56, %fd51, %fd55;
	setp.eq.f64 	%p13, %fd51, 0d0000000000000000;
	setp.gt.f64 	%p14, %fd51, 0d7FEFFFFFFFFFFFFF;
	setp.gt.f64 	%p15, %fd52, 0d7FEFFFFFFFFFFFFF;
	add.f64 	%fd57, %fd49, %fd50;
	selp.f64 	%fd58, %fd57, %fd56, %p14;
	selp.f64 	%fd59, %fd57, %fd58, %p13;
	selp.f64 	%fd60, %fd57, %fd59, %p15;
	setp.geu.f64 	%p16, %fd60, 0d4000000000000000;
	@%p16 bra 	$L__BB1_8;
	mul.f64 	%fd61, %fd7, %fd7;
	mul.f64 	%fd62, %fd8, %fd8;
	sub.f64 	%fd63, %fd61, %fd62;
	mul.f64 	%fd64, %fd7, %fd8;
	fma.rn.f64 	%fd65, %fd7, %fd8, %fd64;
	add.f64 	%fd9, %fd13, %fd63;
	add.f64 	%fd10, %fd14, %fd65;
	abs.f64 	%fd66, %fd9;
	abs.f64 	%fd67, %fd10;
	setp.gt.f64 	%p17, %fd66, %fd67;
	selp.f64 	%fd68, %fd66, %fd67, %p17;
	selp.f64 	%fd69, %fd67, %fd66, %p17;
	div.rn.f64 	%fd70, %fd69, %fd68;
	fma.rn.f64 	%fd71, %fd70, %fd70, 0d3FF0000000000000;
	sqrt.rn.f64 	%fd72, %fd71;
	mul.f64 	%fd73, %fd68, %fd72;
	setp.eq.f64 	%p18, %fd68, 0d0000000000000000;
	setp.gt.f64 	%p19, %fd68, 0d7FEFFFFFFFFFFFFF;
	setp.gt.f64 	%p20, %fd69, 0d7FEFFFFFFFFFFFFF;
	add.f64 	%fd74, %fd66, %fd67;
	selp.f64 	%fd75, %fd74, %fd73, %p19;
	selp.f64 	%fd76, %fd74, %fd75, %p18;
	selp.f64 	%fd77, %fd74, %fd76, %p20;
	setp.geu.f64 	%p21, %fd77, 0d4000000000000000;
	@%p21 bra 	$L__BB1_7;
	mul.f64 	%fd78, %fd9, %fd9;
	mul.f64 	%fd79, %fd10, %fd10;
	sub.f64 	%fd80, %fd78, %fd79;
	mul.f64 	%fd81, %fd9, %fd10;
	fma.rn.f64 	%fd82, %fd9, %fd10, %fd81;
	add.f64 	%fd84, %fd13, %fd80;
	add.f64 	%fd83, %fd14, %fd82;
	add.s32 	%r2, %r2, 4;
	setp.eq.s32 	%p22, %r2, 100;
	mov.b32 	%r15, 100;
	@%p22 bra 	$L__BB1_10;
	bra.uni 	$L__BB1_2;
$L__BB1_7:
	add.s32 	%r15, %r2, 3;
	bra.uni 	$L__BB1_10;
$L__BB1_8:
	add.s32 	%r15, %r2, 2;
	bra.uni 	$L__BB1_10;
$L__BB1_9:
	add.s32 	%r15, %r2, 1;
$L__BB1_10:
	st.global.u32 	[%rd1], %r15;
$L__BB1_11:
	ret;

}


// ===== COMPILED SASS (sm_100) =====

	.target	sm_100

	.elftype	@"ET_EXEC"


//--------------------- .note.nv.tkinfo           --------------------------
	.section	.note.nv.tkinfo,"",@"SHT_NOTE"
	.sectionflags	@"SHF_NOTE_NV_TKINFO"
	.tkinfo
        /*0018*/ 	.word	0x00000002
        /*0030*/ 	.string	""
        /*0030*/ 	.string	"ptxas"
        /*0030*/ 	.string	"Cuda compilation tools, release 13.0, V13.0.88"
        /*0030*/ 	.string	"Build cuda_13.0.r13.0/compiler.36424714_0"
        /*0030*/ 	.string	"-arch sm_100 -m 64 "



//--------------------- .note.nv.cuinfo           --------------------------
	.section	.note.nv.cuinfo,"",@"SHT_NOTE"
	.sectionflags	@"SHF_NOTE_NV_CUINFO"
        /*0018*/ 	.short	0x0002
        /*001a*/ 	.short	0x0064
        /*001c*/ 	.short	0x0082
	.zero		2


//--------------------- .nv.info                  --------------------------
	.section	.nv.info,"",@"SHT_CUDA_INFO"
	.align	4


	//----- nvinfo : EIATTR_REGCOUNT
	.align		4
        /*0000*/ 	.byte	0x04, 0x2f
        /*0002*/ 	.short	(.L_1 - .L_0)
	.align		4
.L_0:
        /*0004*/ 	.word	index@(_Z10mandelCalcPdS_Pii)
        /*0008*/ 	.word	0x00000026


	//----- nvinfo : EIATTR_FRAME_SIZE
	.align		4
.L_1:
        /*000c*/ 	.byte	0x04, 0x11
        /*000e*/ 	.short	(.L_3 - .L_2)
	.align		4
.L_2:
        /*0010*/ 	.word	index@($__internal_3_$__cuda_sm20_dsqrt_rn_f64_mediumpath_v1)
        /*0014*/ 	.word	0x00000000


	//----- nvinfo : EIATTR_FRAME_SIZE
	.align		4
.L_3:
        /*0018*/ 	.byte	0x04, 0x11
        /*001a*/ 	.short	(.L_5 - .L_4)
	.align		4
.L_4:
        /*001c*/ 	.word	index@($__internal_2_$__cuda_sm20_div_rn_f64_full)
        /*0020*/ 	.word	0x00000000


	//----- nvinfo : EIATTR_FRAME_SIZE
	.align		4
.L_5:
        /*0024*/ 	.byte	0x04, 0x11
        /*0026*/ 	.short	(.L_7 - .L_6)
	.align		4
.L_6:
        /*0028*/ 	.word	index@(_Z10mandelCalcPdS_Pii)
        /*002c*/ 	.word	0x00000000


	//----- nvinfo : EIATTR_REGCOUNT
	.align		4
.L_7:
        /*0030*/ 	.byte	0x04, 0x2f
        /*0032*/ 	.short	(.L_9 - .L_8)
	.align		4
.L_8:
        /*0034*/ 	.word	index@(_Z9juliaCalcddPdS_Pii)
        /*0038*/ 	.word	0x00000022


	//----- nvinfo : EIATTR_FRAME_SIZE
	.align		4
.L_9:
        /*003c*/ 	.byte	0x04, 0x11
        /*003e*/ 	.short	(.L_11 - .L_10)
	.align		4
.L_10:
        /*0040*/ 	.word	index@($__internal_1_$__cuda_sm20_dsqrt_rn_f64_mediumpath_v1)
        /*0044*/ 	.word	0x00000000


	//----- nvinfo : EIATTR_FRAME_SIZE
	.align		4
.L_11:
        /*0048*/ 	.byte	0x04, 0x11
        /*004a*/ 	.short	(.L_13 - .L_12)
	.align		4
.L_12:
        /*004c*/ 	.word	index@($__internal_0_$__cuda_sm20_div_rn_f64_full)
        /*0050*/ 	.word	0x00000000


	//----- nvinfo : EIATTR_FRAME_SIZE
	.align		4
.L_13:
        /*0054*/ 	.byte	0x04, 0x11
        /*0056*/ 	.short	(.L_15 - .L_14)
	.align		4
.L_14:
        /*0058*/ 	.word	index@(_Z9juliaCalcddPdS_Pii)
        /*005c*/ 	.word	0x00000000


	//----- nvinfo : EIATTR_MIN_STACK_SIZE
	.align		4
.L_15:
        /*0060*/ 	.byte	0x04, 0x12
        /*0062*/ 	.short	(.L_17 - .L_16)
	.align		4
.L_16:
        /*0064*/ 	.word	index@(_Z9juliaCalcddPdS_Pii)
        /*0068*/ 	.word	0x00000000


	//----- nvinfo : EIATTR_MIN_STACK_SIZE
	.align		4
.L_17:
        /*006c*/ 	.byte	0x04, 0x12
        /*006e*/ 	.short	(.L_19 - .L_18)
	.align		4
.L_18:
        /*0070*/ 	.word	index@(_Z10mandelCalcPdS_Pii)
        /*0074*/ 	.word	0x00000000
.L_19:


//--------------------- .nv.compat                --------------------------
	.section	.nv.compat,"",@"SHT_CUDA_COMPAT_INFO"
	.align	4
        /*0000*/ 	.byte	0x02, 0x09, 0x00, 0x00, 0x02, 0x02, 0x01, 0x00, 0x02, 0x05, 0x05, 0x00, 0x03, 0x07, 0x01, 0x01
        /*0010*/ 	.byte	0x02, 0x03, 0x00, 0x00, 0x02, 0x06, 0x01, 0x00, 0x04, 0x0b, 0x08, 0x00, 0x01, 0x00, 0x00, 0x00
        /*0020*/ 	.byte	0x00, 0x00, 0x00, 0x00


//--------------------- .nv.info._Z9juliaCalcddPdS_Pii --------------------------
	.section	.nv.info._Z9juliaCalcddPdS_Pii,"",@"SHT_CUDA_INFO"
	.sectionflags	@""
	.align	4


	//----- nvinfo : EIATTR_CUDA_API_VERSION
	.align		4
        /*0000*/ 	.byte	0x04, 0x37
        /*0002*/ 	.short	(.L_21 - .L_20)
.L_20:
        /*0004*/ 	.word	0x00000082


	//----- nvinfo : EIATTR_KPARAM_INFO
	.align		4
.L_21:
        /*0008*/ 	.byte	0x04, 0x17
        /*000a*/ 	.short	(.L_23 - .L_22)
.L_22:
        /*000c*/ 	.word	0x00000000
        /*0010*/ 	.short	0x0005
        /*0012*/ 	.short	0x0028
        /*0014*/ 	.byte	0x00, 0xf0, 0x11, 0x00


	//----- nvinfo : EIATTR_KPARAM_INFO
	.align		4
.L_23:
        /*0018*/ 	.byte	0x04, 0x17
        /*001a*/ 	.short	(.L_25 - .L_24)
.L_24:
        /*001c*/ 	.word	0x00000000
        /*0020*/ 	.short	0x0004
        /*0022*/ 	.short	0x0020
        /*0024*/ 	.byte	0x00, 0xf5, 0x21, 0x00


	//----- nvinfo : EIATTR_KPARAM_INFO
	.align		4
.L_25:
        /*0028*/ 	.byte	0x04, 0x17
        /*002a*/ 	.short	(.L_27 - .L_26)
.L_26:
        /*002c*/ 	.word	0x00000000
        /*0030*/ 	.short	0x0003
        /*0032*/ 	.short	0x0018
        /*0034*/ 	.byte	0x00, 0xf5, 0x21, 0x00


	//----- nvinfo : EIATTR_KPARAM_INFO
	.align		4
.L_27:
        /*0038*/ 	.byte	0x04, 0x17
        /*003a*/ 	.short	(.L_29 - .L_28)
.L_28:
        /*003c*/ 	.word	0x00000000
        /*0040*/ 	.short	0x0002
        /*0042*/ 	.short	0x0010
        /*0044*/ 	.byte	0x00, 0xf5, 0x21, 0x00


	//----- nvinfo : EIATTR_KPARAM_INFO
	.align		4
.L_29:
        /*0048*/ 	.byte	0x04, 0x17
        /*004a*/ 	.short	(.L_31 - .L_30)
.L_30:
        /*004c*/ 	.word	0x00000000
        /*0050*/ 	.short	0x0001
        /*0052*/ 	.short	0x0008
        /*0054*/ 	.byte	0x00, 0xf0, 0x21, 0x00


	//----- nvinfo : EIATTR_KPARAM_INFO
	.align		4
.L_31:
        /*0058*/ 	.byte	0x04, 0x17
        /*005a*/ 	.short	(.L_33 - .L_32)
.L_32:
        /*005c*/ 	.word	0x00000000
        /*0060*/ 	.short	0x0000
        /*0062*/ 	.short	0x0000
        /*0064*/ 	.byte	0x00, 0xf0, 0x21, 0x00


	//----- nvinfo : EIATTR_SPARSE_MMA_MASK
	.align		4
.L_33:
        /*0068*/ 	.byte	0x03, 0x50
        /*006a*/ 	.short	0x0000


	//----- nvinfo : EIATTR_MAXREG_COUNT
	.align		4
        /*006c*/ 	.byte	0x03, 0x1b
        /*006e*/ 	.short	0x00ff


	//----- nvinfo : EIATTR_MERCURY_ISA_VERSION
	.align		4
        /*0070*/ 	.byte	0x03, 0x5f
        /*0072*/ 	.short	0x0101


	//----- nvinfo : EIATTR_VRC_CTA_INIT_COUNT
	.align		4
        /*0074*/ 	.byte	0x02, 0x4a
	.zero		1
	.zero		1


	//----- nvinfo : EIATTR_EXIT_INSTR_OFFSETS
	.align		4
        /*0078*/ 	.byte	0x04, 0x1c
        /*007a*/ 	.short	(.L_35 - .L_34)


	//   ....[0]....
.L_34:
        /*007c*/ 	.word	0x00000070


	//   ....[1]....
        /*0080*/ 	.word	0x000014d0


	//----- nvinfo : EIATTR_CRS_STACK_SIZE
	.align		4
.L_35:
        /*0084*/ 	.byte	0x04, 0x1e
        /*0086*/ 	.short	(.L_37 - .L_36)
.L_36:
        /*0088*/ 	.word	0x00000000


	//----- nvinfo : EIATTR_CBANK_PARAM_SIZE
	.align		4
.L_37:
        /*008c*/ 	.byte	0x03, 0x19
        /*008e*/ 	.short	0x002c


	//----- nvinfo : EIATTR_PARAM_CBANK
	.align		4
        /*0090*/ 	.byte	0x04, 0x0a
        /*0092*/ 	.short	(.L_39 - .L_38)
	.align		4
.L_38:
        /*0094*/ 	.word	index@(.nv.constant0._Z9juliaCalcddPdS_Pii)
        /*0098*/ 	.short	0x0380
        /*009a*/ 	.short	0x002c


	//----- nvinfo : EIATTR_SW_WAR
	.align		4
.L_39:
        /*009c*/ 	.byte	0x04, 0x36
        /*009e*/ 	.short	(.L_41 - .L_40)
.L_40:
        /*00a0*/ 	.word	0x00000008
.L_41:


//--------------------- .nv.info._Z10mandelCalcPdS_Pii --------------------------
	.section	.nv.info._Z10mandelCalcPdS_Pii,"",@"SHT_CUDA_INFO"
	.sectionflags	@""
	.align	4


	//----- nvinfo : EIATTR_CUDA_API_VERSION
	.align		4
        /*0000*/ 	.byte	0x04, 0x37
        /*0002*/ 	.short	(.L_43 - .L_42)
.L_42:
        /*0004*/ 	.word	0x00000082


	//----- nvinfo : EIATTR_KPARAM_INFO
	.align		4
.L_43:
        /*0008*/ 	.byte	0x04, 0x17
        /*000a*/ 	.short	(.L_45 - .L_44)
.L_44:
        /*000c*/ 	.word	0x00000000
        /*0010*/ 	.short	0x0003
        /*0012*/ 	.short	0x0018
        /*0014*/ 	.byte	0x00, 0xf0, 0x11, 0x00


	//----- nvinfo : EIATTR_KPARAM_INFO
	.align		4
.L_45:
        /*0018*/ 	.byte	0x04, 0x17
        /*001a*/ 	.short	(.L_47 - .L_46)
.L_46:
        /*001c*/ 	.word	0x00000000
        /*0020*/ 	.short	0x0002
        /*0022*/ 	.short	0x0010
        /*0024*/ 	.byte	0x00, 0xf5, 0x21, 0x00


	//----- nvinfo : EIATTR_KPARAM_INFO
	.align		4
.L_47:
        /*0028*/ 	.byte	0x04, 0x17
        /*002a*/ 	.short	(.L_49 - .L_48)
.L_48:
        /*002c*/ 	.word	0x00000000
        /*0030*/ 	.short	0x0001
        /*0032*/ 	.short	0x0008
        /*0034*/ 	.byte	0x00, 0xf5, 0x21, 0x00


	//----- nvinfo : EIATTR_KPARAM_INFO
	.align		4
.L_49:
        /*0038*/ 	.byte	0x04, 0x17
        /*003a*/ 	.short	(.L_51 - .L_50)
.L_50:
        /*003c*/ 	.word	0x00000000
        /*0040*/ 	.short	0x0000
        /*0042*/ 	.short	0x0000
        /*0044*/ 	.byte	0x00, 0xf5, 0x21, 0x00


	//----- nvinfo : EIATTR_SPARSE_MMA_MASK
	.align		4
.L_51:
        /*0048*/ 	.byte	0x03, 0x50
        /*004a*/ 	.short	0x0000


	//----- nvinfo : EIATTR_MAXREG_COUNT
	.align		4
        /*004c*/ 	.byte	0x03, 0x1b
        /*004e*/ 	.short	0x00ff


	//----- nvinfo : EIATTR_MERCURY_ISA_VERSION
	.align		4
        /*0050*/ 	.byte	0x03, 0x5f
        /*0052*/ 	.short	0x0101


	//----- nvinfo : EIATTR_VRC_CTA_INIT_COUNT
	.align		4
        /*0054*/ 	.byte	0x02, 0x4a
	.zero		1
	.zero		1


	//----- nvinfo : EIATTR_EXIT_INSTR_OFFSETS
	.align		4
        /*0058*/ 	.byte	0x04, 0x1c
        /*005a*/ 	.short	(.L_53 - .L_52)


	//   ....[0]....
.L_52:
        /*005c*/ 	.word	0x00000070


	//   ....[1]....
        /*0060*/ 	.word	0x00001520


	//----- nvinfo : EIATTR_CRS_STACK_SIZE
	.align		4
.L_53:
        /*0064*/ 	.byte	0x04, 0x1e
        /*0066*/ 	.short	(.L_55 - .L_54)
.L_54:
        /*0068*/ 	.word	0x00000000


	//----- nvinfo : EIATTR_CBANK_PARAM_SIZE
	.align		4
.L_55:
        /*006c*/ 	.byte	0x03, 0x19
        /*006e*/ 	.short	0x001c


	//----- nvinfo : EIATTR_PARAM_CBANK
	.align		4
        /*0070*/ 	.byte	0x04, 0x0a
        /*0072*/ 	.short	(.L_57 - .L_56)
	.align		4
.L_56:
        /*0074*/ 	.word	index@(.nv.constant0._Z10mandelCalcPdS_Pii)
        /*0078*/ 	.short	0x0380
        /*007a*/ 	.short	0x001c


	//----- nvinfo : EIATTR_SW_WAR
	.align		4
.L_57:
        /*007c*/ 	.byte	0x04, 0x36
        /*007e*/ 	.short	(.L_59 - .L_58)
.L_58:
        /*0080*/ 	.word	0x00000008
.L_59:


//--------------------- .nv.callgraph             --------------------------
	.section	.nv.callgraph,"",@"SHT_CUDA_CALLGRAPH"
	.align	4
	.sectionentsize	8
	.align		4
        /*0000*/ 	.word	0x00000000
	.align		4
        /*0004*/ 	.word	0xffffffff
	.align		4
        /*0008*/ 	.word	0x00000000
	.align		4
        /*000c*/ 	.word	0xfffffffe
	.align		4
        /*0010*/ 	.word	0x00000000
	.align		4
        /*0014*/ 	.word	0xfffffffd
	.align		4
        /*0018*/ 	.word	0x00000000
	.align		4
        /*001c*/ 	.word	0xfffffffc


//--------------------- .text._Z9juliaCalcddPdS_Pii --------------------------
	.section	.text._Z9juliaCalcddPdS_Pii,"ax",@progbits
	.align	128
        .global         _Z9juliaCalcddPdS_Pii
        .type           _Z9juliaCalcddPdS_Pii,@function
        .size           _Z9juliaCalcddPdS_Pii,(.L_x_65 - _Z9juliaCalcddPdS_Pii)
        .other          _Z9juliaCalcddPdS_Pii,@"STO_CUDA_ENTRY STV_DEFAULT"
_Z9juliaCalcddPdS_Pii:
.text._Z9juliaCalcddPdS_Pii:
[----:B------:R-:W-:Y:S01]  /*0000*/  LDC R1, c[0x0][0x37c] ;  /* 0x0000df00ff017b82 */ /* 0x000fe20000000800 */
[----:B------:R-:W0:Y:S01]  /*0010*/  S2R R3, SR_CTAID.X ;  /* 0x0000000000037919 */ /* 0x000e220000002500 */
[----:B------:R-:W0:Y:S01]  /*0020*/  LDCU UR4, c[0x0][0x360] ;  /* 0x00006c00ff0477ac */ /* 0x000e220008000800 */
[----:B------:R-:W0:Y:S01]  /*0030*/  S2R R0, SR_TID.X ;  /* 0x0000000000007919 */ /* 0x000e220000002100 */
[----:B------:R-:W1:Y:S01]  /*0040*/  LDCU UR5, c[0x0][0x3a8] ;  /* 0x00007500ff0577ac */ /* 0x000e620008000800 */
[----:B0-----:R-:W-:-:S05]  /*0050*/  IMAD R3, R3, UR4, R0 ;  /* 0x0000000403037c24 */ /* 0x001fca000f8e0200 */
[----:B-1----:R-:W-:-:S13]  /*0060*/  ISETP.GE.AND P0, PT, R3, UR5, PT ;  /* 0x0000000503007c0c */ /* 0x002fda000bf06270 */
[----:B------:R-:W-:Y:S05]  /*0070*/  @P0 EXIT ;  /* 0x000000000000094d */ /* 0x000fea0003800000 */
[----:B------:R-:W0:Y:S01]  /*0080*/  LDC.64 R18, c[0x0][0x390] ;  /* 0x0000e400ff127b82 */ /* 0x000e220000000a00 */
[----:B------:R-:W1:Y:S01]  /*0090*/  LDCU.64 UR4, c[0x0][0x358] ;  /* 0x00006b00ff0477ac */ /* 0x000e620008000a00 */
[----:B------:R-:W2:Y:S06]  /*00a0*/  LDCU.128 UR8, c[0x0][0x380] ;  /* 0x00007000ff0877ac */ /* 0x000eac0008000c00 */
[----:B------:R-:W3:Y:S08]  /*00b0*/  LDC.64 R16, c[0x0][0x398] ;  /* 0x0000e600ff107b82 */ /* 0x000ef00000000a00 */
[----:B------:R-:W4:Y:S01]  /*00c0*/  LDC.64 R10, c[0x0][0x3a0] ;  /* 0x0000e800ff0a7b82 */ /* 0x000f220000000a00 */
[----:B0-----:R-:W-:-:S06]  /*00d0*/  IMAD.WIDE R18, R3, 0x8, R18 ;  /* 0x0000000803127825 */ /* 0x001fcc00078e0212 */
[----:B-1----:R-:W5:Y:S01]  /*00e0*/  LDG.E.64 R18, desc[UR4][R18.64] ;  /* 0x0000000412127981 */ /* 0x002f62000c1e1b00 */
[----:B---3--:R-:W-:-:S06]  /*00f0*/  IMAD.WIDE R16, R3, 0x8, R16 ;  /* 0x0000000803107825 */ /* 0x008fcc00078e0210 */
[----:B------:R-:W5:Y:S01]  /*0100*/  LDG.E.64 R16, desc[UR4][R16.64] ;  /* 0x0000000410107981 */ /* 0x000f62000c1e1b00 */
[----:B------:R-:W-:Y:S01]  /*0110*/  BSSY.RECONVERGENT B0, `(.L_x_0) ;  /* 0x000013a000007945 */ /* 0x000fe20003800200 */
[----:B----4-:R-:W-:-:S04]  /*0120*/  IMAD.WIDE R10, R3, 0x4, R10 ;  /* 0x00000004030a7825 */ /* 0x010fc800078e020a */
[----:B--2---:R-:W-:-:S07]  /*0130*/  IMAD.MOV.U32 R20, RZ, RZ, RZ ;  /* 0x000000ffff147224 */ /* 0x004fce00078e00ff */
.L_x_21:
[----:B-----5:R-:W-:Y:S01]  /*0140*/  DADD R6, -RZ, |R18| ;  /* 0x00000000ff067229 */ /* 0x020fe20000000512 */
[----:B------:R-:W-:Y:S01]  /*0150*/  IMAD.MOV.U32 R2, RZ, RZ, 0x1 ;  /* 0x00000001ff027424 */ /* 0x000fe200078e00ff */
[--C-:B------:R-:W-:Y:S01]  /*0160*/  DADD R8, -RZ, |R16|.reuse ;  /* 0x00000000ff087229 */ /* 0x100fe20000000510 */
[----:B------:R-:W-:Y:S01]  /*0170*/  BSSY.RECONVERGENT B1, `(.L_x_1) ;  /* 0x0000019000017945 */ /* 0x000fe20003800200 */
[----:B------:R-:W-:-:S08]  /*0180*/  DSETP.GT.AND P0, PT, |R18|, |R16|, PT ;  /* 0x400000101200722a */ /* 0x000fd00003f04200 */
[----:B------:R-:W-:Y:S02]  /*0190*/  FSEL R13, R7, R9, P0 ;  /* 0x00000009070d7208 */ /* 0x000fe40000000000 */
[----:B------:R-:W-:Y:S02]  /*01a0*/  FSEL R12, R6, R8, P0 ;  /* 0x00000008060c7208 */ /* 0x000fe40000000000 */
[----:B------:R-:W0:Y:S01]  /*01b0*/  MUFU.RCP64H R3, R13 ;  /* 0x0000000d00037308 */ /* 0x000e220000001800 */
[----:B------:R-:W-:Y:S02]  /*01c0*/  FSEL R14, R8, R6, P0 ;  /* 0x00000006080e7208 */ /* 0x000fe40000000000 */
[----:B------:R-:W-:-:S04]  /*01d0*/  FSEL R15, R9, R7, P0 ;  /* 0x00000007090f7208 */ /* 0x000fc80000000000 */
[----:B------:R-:W-:Y:S01]  /*01e0*/  FSETP.GEU.AND P1, PT, |R15|, 6.5827683646048100446e-37, PT ;  /* 0x036000000f00780b */ /* 0x000fe20003f2e200 */
[----:B0-----:R-:W-:-:S08]  /*01f0*/  DFMA R4, -R12, R2, 1 ;  /* 0x3ff000000c04742b */ /* 0x001fd00000000102 */
[----:B------:R-:W-:-:S08]  /*0200*/  DFMA R4, R4, R4, R4 ;  /* 0x000000040404722b */ /* 0x000fd00000000004 */
[----:B------:R-:W-:-:S08]  /*0210*/  DFMA R4, R2, R4, R2 ;  /* 0x000000040204722b */ /* 0x000fd00000000002 */
[----:B------:R-:W-:-:S08]  /*0220*/  DFMA R2, -R12, R4, 1 ;  /* 0x3ff000000c02742b */ /* 0x000fd00000000104 */
[----:B------:R-:W-:-:S08]  /*0230*/  DFMA R2, R4, R2, R4 ;  /* 0x000000020402722b */ /* 0x000fd00000000004 */
[----:B------:R-:W-:-:S08]  /*0240*/  DMUL R4, R2, R14 ;  /* 0x0000000e02047228 */ /* 0x000fd00000000000 */
[----:B------:R-:W-:-:S08]  /*0250*/  DFMA R6, -R12, R4, R14 ;  /* 0x000000040c06722b */ /* 0x000fd0000000010e */
[----:B------:R-:W-:-:S10]  /*0260*/  DFMA R2, R2, R6, R4 ;  /* 0x000000060202722b */ /* 0x000fd40000000004 */
[----:B------:R-:W-:-:S05]  /*0270*/  FFMA R0, RZ, R13, R3 ;  /* 0x0000000dff007223 */ /* 0x000fca0000000003 */
[----:B------:R-:W-:-:S13]  /*0280*/  FSETP.GT.AND P0, PT, |R0|, 1.469367938527859385e-39, PT ;  /* 0x001000000000780b */ /* 0x000fda0003f04200 */
[----:B------:R-:W-:Y:S05]  /*0290*/  @P0 BRA P1, `(.L_x_2) ;  /* 0x0000000000180947 */ /* 0x000fea0000800000 */
[----:B------:R-:W-:Y:S01]  /*02a0*/  IMAD.MOV.U32 R4, RZ, RZ, R12 ;  /* 0x000000ffff047224 */ /* 0x000fe200078e000c */
[----:B------:R-:W-:Y:S01]  /*02b0*/  MOV R0, 0x300 ;  /* 0x0000030000007802 */ /* 0x000fe20000000f00 */
[----:B------:R-:W-:Y:S02]  /*02c0*/  IMAD.MOV.U32 R5, RZ, RZ, R13 ;  /* 0x000000ffff057224 */ /* 0x000fe400078e000d */
[----:B------:R-:W-:Y:S02]  /*02d0*/  IMAD.MOV.U32 R2, RZ, RZ, R14 ;  /* 0x000000ffff027224 */ /* 0x000fe400078e000e */
[----:B------:R-:W-:-:S07]  /*02e0*/  IMAD.MOV.U32 R3, RZ, RZ, R15 ;  /* 0x000000ffff037224 */ /* 0x000fce00078e000f */
[----:B------:R-:W-:Y:S05]  /*02f0*/  CALL.REL.NOINC `($__internal_0_$__cuda_sm20_div_rn_f64_full) ;  /* 0x0000001000787944 */ /* 0x000fea0003c00000 */
.L_x_2:
[----:B------:R-:W-:Y:S05]  /*0300*/  BSYNC.RECONVERGENT B1 ;  /* 0x0000000000017941 */ /* 0x000fea0003800200 */
.L_x_1:
[----:B------:R-:W-:Y:S01]  /*0310*/  DFMA R8, R2, R2, 1 ;  /* 0x3ff000000208742b */ /* 0x000fe20000000002 */
[----:B------:R-:W-:Y:S01]  /*0320*/  IMAD.MOV.U32 R4, RZ, RZ, 0x0 ;  /* 0x00000000ff047424 */ /* 0x000fe200078e00ff */
[----:B------:R-:W-:Y:S01]  /*0330*/  BSSY.RECONVERGENT B1, `(.L_x_3) ;  /* 0x0000016000017945 */ /* 0x000fe20003800200 */
[----:B------:R-:W-:-:S03]  /*0340*/  IMAD.MOV.U32 R5, RZ, RZ, 0x3fd80000 ;  /* 0x3fd80000ff057424 */ /* 0x000fc600078e00ff */
[----:B------:R-:W0:Y:S04]  /*0350*/  MUFU.RSQ64H R23, R9 ;  /* 0x0000000900177308 */ /* 0x000e280000001c00 */
[----:B------:R-:W-:-:S05]  /*0360*/  VIADD R22, R9, 0xfcb00000 ;  /* 0xfcb0000009167836 */ /* 0x000fca0000000000 */
[----:B------:R-:W-:Y:S01]  /*0370*/  ISETP.GE.U32.AND P0, PT, R22, 0x7ca00000, PT ;  /* 0x7ca000001600780c */ /* 0x000fe20003f06070 */
[----:B0-----:R-:W-:-:S08]  /*0380*/  DMUL R2, R22, R22 ;  /* 0x0000001616027228 */ /* 0x001fd00000000000 */
[----:B------:R-:W-:-:S08]  /*0390*/  DFMA R2, R8, -R2, 1 ;  /* 0x3ff000000802742b */ /* 0x000fd00000000802 */
[----:B------:R-:W-:Y:S02]  /*03a0*/  DFMA R4, R2, R4, 0.5 ;  /* 0x3fe000000204742b */ /* 0x000fe40000000004 */
[----:B------:R-:W-:-:S08]  /*03b0*/  DMUL R2, R22, R2 ;  /* 0x0000000216027228 */ /* 0x000fd00000000000 */
[----:B------:R-:W-:-:S08]  /*03c0*/  DFMA R26, R4, R2, R22 ;  /* 0x00000002041a722b */ /* 0x000fd00000000016 */
[----:B------:R-:W-:Y:S02]  /*03d0*/  DMUL R4, R8, R26 ;  /* 0x0000001a08047228 */ /* 0x000fe40000000000 */
[----:B------:R-:W-:Y:S02]  /*03e0*/  VIADD R3, R27, 0xfff00000 ;  /* 0xfff000001b037836 */ /* 0x000fe40000000000 */
[----:B------:R-:W-:-:S04]  /*03f0*/  IMAD.MOV.U32 R2, RZ, RZ, R26 ;  /* 0x000000ffff027224 */ /* 0x000fc800078e001a */
[----:B------:R-:W-:-:S08]  /*0400*/  DFMA R6, R4, -R4, R8 ;  /* 0x800000040406722b */ /* 0x000fd00000000008 */
[----:B------:R-:W-:Y:S01]  /*0410*/  DFMA R24, R6, R2, R4 ;  /* 0x000000020618722b */ /* 0x000fe20000000004 */
[----:B------:R-:W-:Y:S10]  /*0420*/  @!P0 BRA `(.L_x_4) ;  /* 0x0000000000188947 */ /* 0x000ff40003800000 */
[----:B------:R-:W-:Y:S01]  /*0430*/  IMAD.MOV.U32 R0, RZ, RZ, R22 ;  /* 0x000000ffff007224 */ /* 0x000fe200078e0016 */
[----:B------:R-:W-:Y:S01]  /*0440*/  MOV R22, 0x470 ;  /* 0x0000047000167802 */ /* 0x000fe20000000f00 */
[----:B------:R-:W-:-:S07]  /*0450*/  IMAD.MOV.U32 R2, RZ, RZ, R26 ;  /* 0x000000ffff027224 */ /* 0x000fce00078e001a */
[----:B------:R-:W-:Y:S05]  /*0460*/  CALL.REL.NOINC `($__internal_1_$__cuda_sm20_dsqrt_rn_f64_mediumpath_v1) ;  /* 0x0000001400b47944 */ /* 0x000fea0003c00000 */
[----:B------:R-:W-:Y:S02]  /*0470*/  IMAD.MOV.U32 R24, RZ, RZ, R2 ;  /* 0x000000ffff187224 */ /* 0x000fe400078e0002 */
[----:B------:R-:W-:-:S07]  /*0480*/  IMAD.MOV.U32 R25, RZ, RZ, R3 ;  /* 0x000000ffff197224 */ /* 0x000fce00078e0003 */
.L_x_4:
[----:B------:R-:W-:Y:S05]  /*0490*/  BSYNC.RECONVERGENT B1 ;  /* 0x0000000000017941 */ /* 0x000fea0003800200 */
.L_x_3:
[----:B------:R-:W-:Y:S01]  /*04a0*/  DMUL R24, R12, R24 ;  /* 0x000000180c187228 */ /* 0x000fe20000000000 */
[----:B------:R-:W-:Y:S01]  /*04b0*/  UMOV UR6, 0xffffffff ;  /* 0xffffffff00067882 */ /* 0x000fe20000000000 */
[----:B------:R-:W-:Y:S01]  /*04c0*/  DADD R2, |R16|, |R18| ;  /* 0x0000000010027229 */ /* 0x000fe20000000612 */
[----:B------:R-:W-:Y:S01]  /*04d0*/  UMOV UR7, 0x7fefffff ;  /* 0x7fefffff00077882 */ /* 0x000fe20000000000 */
[C---:B------:R-:W-:Y:S02]  /*04e0*/  DSETP.NEU.AND P1, PT, R12.reuse, RZ, PT ;  /* 0x000000ff0c00722a */ /* 0x040fe40003f2d000 */
[----:B------:R-:W-:-:S06]  /*04f0*/  DSETP.GT.AND P0, PT, R12, UR6, PT ;  /* 0x000000060c007e2a */ /* 0x000fcc000bf04000 */
[C---:B------:R-:W-:Y:S02]  /*0500*/  FSEL R5, R2.reuse, R24, P0 ;  /* 0x0000001802057208 */ /* 0x040fe40000000000 */
[C---:B------:R-:W-:Y:S01]  /*0510*/  FSEL R7, R3.reuse, R25, P0 ;  /* 0x0000001903077208 */ /* 0x040fe20000000000 */
[----:B------:R-:W-:Y:S01]  /*0520*/  DSETP.GT.AND P0, PT, R14, UR6, PT ;  /* 0x000000060e007e2a */ /* 0x000fe2000bf04000 */
[----:B------:R-:W-:Y:S02]  /*0530*/  FSEL R5, R2, R5, !P1 ;  /* 0x0000000502057208 */ /* 0x000fe40004800000 */
[----:B------:R-:W-:-:S03]  /*0540*/  FSEL R7, R3, R7, !P1 ;  /* 0x0000000703077208 */ /* 0x000fc60004800000 */
[----:B------:R-:W-:Y:S02]  /*0550*/  FSEL R2, R2, R5, P0 ;  /* 0x0000000502027208 */ /* 0x000fe40000000000 */
[----:B------:R-:W-:-:S06]  /*0560*/  FSEL R3, R3, R7, P0 ;  /* 0x0000000703037208 */ /* 0x000fcc0000000000 */
[----:B------:R-:W-:-:S14]  /*0570*/  DSETP.GEU.AND P0, PT, R2, 2, PT ;  /* 0x400000000200742a */ /* 0x000fdc0003f0e000 */
[----:B------:R-:W-:Y:S05]  /*0580*/  @P0 BRA `(.L_x_5) ;  /* 0x0000000c00c80947 */ /* 0x000fea0003800000 */
[C---:B------:R-:W-:Y:S01]  /*0590*/  DMUL R2, R16.reuse, R16 ;  /* 0x0000001010027228 */ /* 0x040fe20000000000 */
[----:B------:R-:W-:Y:S01]  /*05a0*/  BSSY.RECONVERGENT B1, `(.L_x_6) ;  /* 0x0000021000017945 */ /* 0x000fe20003800200 */
[----:B------:R-:W-:-:S06]  /*05b0*/  DMUL R4, R16, R18 ;  /* 0x0000001210047228 */ /* 0x000fcc0000000000 */
[-C--:B------:R-:W-:Y:S02]  /*05c0*/  DFMA R2, R18, R18.reuse, -R2 ;  /* 0x000000121202722b */ /* 0x080fe40000000802 */
[----:B------:R-:W-:-:S06]  /*05d0*/  DFMA R4, R16, R18, R4 ;  /* 0x000000121004722b */ /* 0x000fcc0000000004 */
[----:B------:R-:W-:Y:S02]  /*05e0*/  DADD R16, R2, UR8 ;  /* 0x0000000802107e29 */ /* 0x000fe40008000000 */
[----:B------:R-:W-:Y:S01]  /*05f0*/  DADD R12, R4, UR10 ;  /* 0x0000000a040c7e29 */ /* 0x000fe20008000000 */
[----:B------:R-:W-:-:S05]  /*0600*/  IMAD.MOV.U32 R2, RZ, RZ, 0x1 ;  /* 0x00000001ff027424 */ /* 0x000fca00078e00ff */
[----:B------:R-:W-:Y:S02]  /*0610*/  DADD R6, -RZ, |R16| ;  /* 0x00000000ff067229 */ /* 0x000fe40000000510 */
[--C-:B------:R-:W-:Y:S02]  /*0620*/  DADD R8, -RZ, |R12|.reuse ;  /* 0x00000000ff087229 */ /* 0x100fe4000000050c */
        /* <DEDUP_REMOVED lines=24> */
.L_x_7:
[----:B------:R-:W-:Y:S05]  /*07b0*/  BSYNC.RECONVERGENT B1 ;  /* 0x0000000000017941 */ /* 0x000fea0003800200 */
.L_x_6:
[----:B------:R-:W-:Y:S01]  /*07c0*/  DFMA R8, R2, R2, 1 ;  /* 0x3ff000000208742b */ /* 0x000fe20000000002 */
[----:B------:R-:W-:Y:S01]  /*07d0*/  MOV R4, 0x0 ;  /* 0x0000000000047802 */ /* 0x000fe20000000f00 */
[----:B------:R-:W-:Y:S01]  /*07e0*/  IMAD.MOV.U32 R5, RZ, RZ, 0x3fd80000 ;  /* 0x3fd80000ff057424 */ /* 0x000fe200078e00ff */
[----:B------:R-:W-:Y:S03]  /*07f0*/  BSSY.RECONVERGENT B1, `(.L_x_8) ;  /* 0x0000015000017945 */ /* 0x000fe60003800200 */
        /* <DEDUP_REMOVED lines=20> */
.L_x_9:
[----:B------:R-:W-:Y:S05]  /*0940*/  BSYNC.RECONVERGENT B1 ;  /* 0x0000000000017941 */ /* 0x000fea0003800200 */
.L_x_8:
        /* <DEDUP_REMOVED lines=15> */
[-C--:B------:R-:W-:Y:S01]  /*0a40*/  DMUL R2, R12, R12.reuse ;  /* 0x0000000c0c027228 */ /* 0x080fe20000000000 */
[----:B------:R-:W-:Y:S01]  /*0a50*/  BSSY.RECONVERGENT B1, `(.L_x_11) ;  /* 0x0000021000017945 */ /* 0x000fe20003800200 */
[----:B------:R-:W-:-:S06]  /*0a60*/  DMUL R4, R16, R12 ;  /* 0x0000000c10047228 */ /* 0x000fcc0000000000 */
[C---:B------:R-:W-:Y:S02]  /*0a70*/  DFMA R2, R16.reuse, R16, -R2 ;  /* 0x000000101002722b */ /* 0x040fe40000000802 */
        /* <DEDUP_REMOVED lines=30> */
.L_x_12:
[----:B------:R-:W-:Y:S05]  /*0c60*/  BSYNC.RECONVERGENT B1 ;  /* 0x0000000000017941 */ /* 0x000fea0003800200 */
.L_x_11:
        /* <DEDUP_REMOVED lines=19> */
[----:B------:R-:W-:Y:S02]  /*0da0*/  MOV R2, R26 ;  /* 0x0000001a00027202 */ /* 0x000fe40000000f00 */
[----:B------:R-:W-:-:S07]  /*0db0*/  MOV R22, 0xdd0 ;  /* 0x00000dd000167802 */ /* 0x000fce0000000f00 */
[----:B------:R-:W-:Y:S05]  /*0dc0*/  CALL.REL.NOINC `($__internal_1_$__cuda_sm20_dsqrt_rn_f64_mediumpath_v1) ;  /* 0x0000000c005c7944 */ /* 0x000fea0003c00000 */
[----:B------:R-:W-:Y:S02]  /*0dd0*/  IMAD.MOV.U32 R24, RZ, RZ, R2 ;  /* 0x000000ffff187224 */ /* 0x000fe400078e0002 */
[----:B------:R-:W-:-:S07]  /*0de0*/  IMAD.MOV.U32 R25, RZ, RZ, R3 ;  /* 0x000000ffff197224 */ /* 0x000fce00078e0003 */
.L_x_14:
[----:B------:R-:W-:Y:S05]  /*0df0*/  BSYNC.RECONVERGENT B1 ;  /* 0x0000000000017941 */ /* 0x000fea0003800200 */
.L_x_13:
        /* <DEDUP_REMOVED lines=49> */
.L_x_17:
[----:B------:R-:W-:Y:S05]  /*1110*/  BSYNC.RECONVERGENT B1 ;  /* 0x0000000000017941 */ /* 0x000fea0003800200 */
.L_x_16:
        /* <DEDUP_REMOVED lines=22> */
[----:B------:R-:W-:Y:S01]  /*1280*/  IMAD.MOV.U32 R24, RZ, RZ, R2 ;  /* 0x000000ffff187224 */ /* 0x000fe200078e0002 */
[----:B------:R-:W-:-:S07]  /*1290*/  MOV R25, R3 ;  /* 0x0000000300197202 */ /* 0x000fce0000000f00 */
.L_x_19:
[----:B------:R-:W-:Y:S05]  /*12a0*/  BSYNC.RECONVERGENT B1 ;  /* 0x0000000000017941 */ /* 0x000fea0003800200 */
.L_x_18:
        /* <DEDUP_REMOVED lines=15> */
[----:B------:R-:W-:Y:S01]  /*13a0*/  VIADD R0, R20, 0x4 ;  /* 0x0000000414007836 */ /* 0x000fe20000000000 */
[-C--:B------:R-:W-:Y:S01]  /*13b0*/  DMUL R2, R14, R14.reuse ;  /* 0x0000000e0e027228 */ /* 0x080fe20000000000 */
[----:B------:R-:W-:Y:S01]  /*13c0*/  IMAD.MOV.U32 R20, RZ, RZ, 0x64 ;  /* 0x00000064ff147424 */ /* 0x000fe200078e00ff */
[----:B------:R-:W-:Y:S02]  /*13d0*/  DMUL R4, R12, R14 ;  /* 0x0000000e0c047228 */ /* 0x000fe40000000000 */
[----:B------:R-:W-:-:S04]  /*13e0*/  ISETP.NE.AND P0, PT, R0, 0x64, PT ;  /* 0x000000640000780c */ /* 0x000fc80003f05270 */
[C---:B------:R-:W-:Y:S02]  /*13f0*/  DFMA R2, R12.reuse, R12, -R2 ;  /* 0x0000000c0c02722b */ /* 0x040fe40000000802 */
[----:B------:R-:W-:-:S06]  /*1400*/  DFMA R4, R12, R14, R4 ;  /* 0x0000000e0c04722b */ /* 0x000fcc0000000004 */
[----:B------:R-:W-:Y:S02]  /*1410*/  DADD R18, R2, UR8 ;  /* 0x0000000802127e29 */ /* 0x000fe40008000000 */
[----:B------:R-:W-:Y:S01]  /*1420*/  DADD R16, R4, UR10 ;  /* 0x0000000a04107e29 */ /* 0x000fe20008000000 */
[----:B------:R-:W-:Y:S10]  /*1430*/  @!P0 BRA `(.L_x_5) ;  /* 0x00000000001c8947 */ /* 0x000ff40003800000 */
[----:B------:R-:W-:Y:S01]  /*1440*/  IMAD.MOV.U32 R20, RZ, RZ, R0 ;  /* 0x000000ffff147224 */ /* 0x000fe200078e0000 */
[----:B------:R-:W-:Y:S06]  /*1450*/  BRA `(.L_x_21) ;  /* 0xffffffec00387947 */ /* 0x000fec000383ffff */
.L_x_20:
[----:B------:R-:W-:Y:S01]  /*1460*/  VIADD R20, R20, 0x3 ;  /* 0x0000000314147836 */ /* 0x000fe20000000000 */
[----:B------:R-:W-:Y:S06]  /*1470*/  BRA `(.L_x_5) ;  /* 0x00000000000c7947 */ /* 0x000fec0003800000 */
.L_x_15:
[----:B------:R-:W-:Y:S01]  /*1480*/  VIADD R20, R20, 0x2 ;  /* 0x0000000214147836 */ /* 0x000fe20000000000 */
[----:B------:R-:W-:Y:S06]  /*1490*/  BRA `(.L_x_5) ;  /* 0x0000000000047947 */ /* 0x000fec0003800000 */
.L_x_10:
[----:B------:R-:W-:-:S07]  /*14a0*/  VIADD R20, R20, 0x1 ;  /* 0x0000000114147836 */ /* 0x000fce0000000000 */
.L_x_5:
[----:B------:R-:W-:Y:S05]  /*14b0*/  BSYNC.RECONVERGENT B0 ;  /* 0x0000000000007941 */ /* 0x000fea0003800200 */
.L_x_0:
[----:B------:R-:W-:Y:S01]  /*14c0*/  STG.E desc[UR4][R10.64], R20 ;  /* 0x000000140a007986 */ /* 0x000fe2000c101904 */
[----:B------:R-:W-:Y:S05]  /*14d0*/  EXIT ;  /* 0x000000000000794d */ /* 0x000fea0003800000 */
        .weak           $__internal_0_$__cuda_sm20_div_rn_f64_full
        .type           $__internal_0_$__cuda_sm20_div_rn_f64_full,@function
        .size           $__internal_0_$__cuda_sm20_div_rn_f64_full,($__internal_1_$__cuda_sm20_dsqrt_rn_f64_mediumpath_v1 - $__internal_0_$__cuda_sm20_div_rn_f64_full)
$__internal_0_$__cuda_sm20_div_rn_f64_full:
[----:B------:R-:W-:Y:S01]  /*14e0*/  IMAD.MOV.U32 R25, RZ, RZ, R3 ;  /* 0x000000ffff197224 */ /* 0x000fe200078e0003 */
[C---:B------:R-:W-:Y:S01]  /*14f0*/  FSETP.GEU.AND P0, PT, |R5|.reuse, 1.469367938527859385e-39, PT ;  /* 0x001000000500780b */ /* 0x040fe20003f0e200 */
[----:B------:R-:W-:Y:S01]  /*1500*/  IMAD.MOV.U32 R9, RZ, RZ, R5 ;  /* 0x000000ffff097224 */ /* 0x000fe200078e0005 */
[----:B------:R-:W-:Y:S01]  /*1510*/  LOP3.LUT R22, R5, 0x800fffff, RZ, 0xc0, !PT ;  /* 0x800fffff05167812 */ /* 0x000fe200078ec0ff */
[----:B------:R-:W-:Y:S01]  /*1520*/  IMAD.MOV.U32 R8, RZ, RZ, R4 ;  /* 0x000000ffff087224 */ /* 0x000fe200078e0004 */
[C---:B------:R-:W-:Y:S01]  /*1530*/  FSETP.GEU.AND P2, PT, |R25|.reuse, 1.469367938527859385e-39, PT ;  /* 0x001000001900780b */ /* 0x040fe20003f4e200 */
[----:B------:R-:W-:Y:S01]  /*1540*/  IMAD.MOV.U32 R24, RZ, RZ, R2 ;  /* 0x000000ffff187224 */ /* 0x000fe200078e0002 */
[----:B------:R-:W-:Y:S01]  /*1550*/  LOP3.LUT R23, R22, 0x3ff00000, RZ, 0xfc, !PT ;  /* 0x3ff0000016177812 */ /* 0x000fe200078efcff */
[----:B------:R-:W-:Y:S01]  /*1560*/  IMAD.MOV.U32 R22, RZ, RZ, R4 ;  /* 0x000000ffff167224 */ /* 0x000fe200078e0004 */
[----:B------:R-:W-:Y:S01]  /*1570*/  LOP3.LUT R2, R25, 0x7ff00000, RZ, 0xc0, !PT ;  /* 0x7ff0000019027812 */ /* 0x000fe200078ec0ff */
[----:B------:R-:W-:Y:S01]  /*1580*/  IMAD.MOV.U32 R28, RZ, RZ, R24 ;  /* 0x000000ffff1c7224 */ /* 0x000fe200078e0018 */
[----:B------:R-:W-:Y:S01]  /*1590*/  LOP3.LUT R5, R5, 0x7ff00000, RZ, 0xc0, !PT ;  /* 0x7ff0000005057812 */ /* 0x000fe200078ec0ff */
[----:B------:R-:W-:Y:S02]  /*15a0*/  BSSY.RECONVERGENT B2, `(.L_x_22) ;  /* 0x0000054000027945 */ /* 0x000fe40003800200 */
[----:B------:R-:W-:Y:S01]  /*15b0*/  @!P0 DMUL R22, R8, 8.98846567431157953865e+307 ;  /* 0x7fe0000008168828 */ /* 0x000fe20000000000 */
[----:B------:R-:W-:-:S03]  /*15c0*/  ISETP.GE.U32.AND P1, PT, R2, R5, PT ;  /* 0x000000050200720c */ /* 0x000fc60003f26070 */
[----:B------:R-:W-:Y:S01]  /*15d0*/  @!P2 LOP3.LUT R3, R9, 0x7ff00000, RZ, 0xc0, !PT ;  /* 0x7ff000000903a812 */ /* 0x000fe200078ec0ff */
[----:B------:R-:W-:Y:S01]  /*15e0*/  @!P2 IMAD.MOV.U32 R26, RZ, RZ, RZ ;  /* 0x000000ffff1aa224 */ /* 0x000fe200078e00ff */
[----:B------:R-:W0:Y:S02]  /*15f0*/  MUFU.RCP64H R7, R23 ;  /* 0x0000001700077308 */ /* 0x000e240000001800 */
[----:B------:R-:W-:Y:S01]  /*1600*/  @!P2 ISETP.GE.U32.AND P3, PT, R2, R3, PT ;  /* 0x000000030200a20c */ /* 0x000fe20003f66070 */
[----:B------:R-:W-:Y:S01]  /*1610*/  IMAD.MOV.U32 R3, RZ, RZ, 0x1ca00000 ;  /* 0x1ca00000ff037424 */ /* 0x000fe200078e00ff */
[----:B------:R-:W-:-:S04]  /*1620*/  @!P0 LOP3.LUT R5, R23, 0x7ff00000, RZ, 0xc0, !PT ;  /* 0x7ff0000017058812 */ /* 0x000fc800078ec0ff */
[C---:B------:R-:W-:Y:S02]  /*1630*/  @!P2 SEL R6, R3.reuse, 0x63400000, !P3 ;  /* 0x634000000306a807 */ /* 0x040fe40005800000 */
[----:B------:R-:W-:Y:S02]  /*1640*/  SEL R4, R3, 0x63400000, !P1 ;  /* 0x6340000003047807 */ /* 0x000fe40004800000 */
[--C-:B------:R-:W-:Y:S02]  /*1650*/  @!P2 LOP3.LUT R6, R6, 0x80000000, R25.reuse, 0xf8, !PT ;  /* 0x800000000606a812 */ /* 0x100fe400078ef819 */
[----:B------:R-:W-:Y:S01]  /*1660*/  LOP3.LUT R29, R4, 0x800fffff, R25, 0xf8, !PT ;  /* 0x800fffff041d7812 */ /* 0x000fe200078ef819 */
[----:B------:R-:W-:Y:S01]  /*1670*/  IMAD.MOV.U32 R4, RZ, RZ, R2 ;  /* 0x000000ffff047224 */ /* 0x000fe200078e0002 */
[----:B------:R-:W-:Y:S01]  /*1680*/  @!P2 LOP3.LUT R27, R6, 0x100000, RZ, 0xfc, !PT ;  /* 0x00100000061ba812 */ /* 0x000fe200078efcff */
[----:B------:R-:W-:-:S05]  /*1690*/  IMAD.MOV.U32 R6, RZ, RZ, 0x1 ;  /* 0x00000001ff067424 */ /* 0x000fca00078e00ff */
[----:B------:R-:W-:Y:S02]  /*16a0*/  @!P2 DFMA R28, R28, 2, -R26 ;  /* 0x400000001c1ca82b */ /* 0x000fe4000000081a */
[----:B0-----:R-:W-:-:S08]  /*16b0*/  DFMA R26, R6, -R22, 1 ;  /* 0x3ff00000061a742b */ /* 0x001fd00000000816 */
[----:B------:R-:W-:Y:S01]  /*16c0*/  DFMA R26, R26, R26, R26 ;  /* 0x0000001a1a1a722b */ /* 0x000fe2000000001a */
[----:B------:R-:W-:-:S07]  /*16d0*/  @!P2 LOP3.LUT R4, R29, 0x7ff00000, RZ, 0xc0, !PT ;  /* 0x7ff000001d04a812 */ /* 0x000fce00078ec0ff */
[----:B------:R-:W-:-:S08]  /*16e0*/  DFMA R6, R6, R26, R6 ;  /* 0x0000001a0606722b */ /* 0x000fd00000000006 */
[----:B------:R-:W-:-:S08]  /*16f0*/  DFMA R30, R6, -R22, 1 ;  /* 0x3ff00000061e742b */ /* 0x000fd00000000816 */
[----:B------:R-:W-:-:S08]  /*1700*/  DFMA R30, R6, R30, R6 ;  /* 0x0000001e061e722b */ /* 0x000fd00000000006 */
[----:B------:R-:W-:-:S08]  /*1710*/  DMUL R6, R30, R28 ;  /* 0x0000001c1e067228 */ /* 0x000fd00000000000 */
[----:B------:R-:W-:-:S08]  /*1720*/  DFMA R26, R6, -R22, R28 ;  /* 0x80000016061a722b */ /* 0x000fd0000000001c */
[----:B------:R-:W-:Y:S01]  /*1730*/  DFMA R26, R30, R26, R6 ;  /* 0x0000001a1e1a722b */ /* 0x000fe20000000006 */
[----:B------:R-:W-:-:S04]  /*1740*/  IADD3 R6, PT, PT, R4, -0x1, RZ ;  /* 0xffffffff04067810 */ /* 0x000fc80007ffe0ff */
[----:B------:R-:W-:Y:S01]  /*1750*/  ISETP.GT.U32.AND P0, PT, R6, 0x7feffffe, PT ;  /* 0x7feffffe0600780c */ /* 0x000fe20003f04070 */
[----:B------:R-:W-:-:S05]  /*1760*/  VIADD R6, R5, 0xffffffff ;  /* 0xffffffff05067836 */ /* 0x000fca0000000000 */
[----:B------:R-:W-:-:S13]  /*1770*/  ISETP.GT.U32.OR P0, PT, R6, 0x7feffffe, P0 ;  /* 0x7feffffe0600780c */ /* 0x000fda0000704470 */
[----:B------:R-:W-:Y:S05]  /*1780*/  @P0 BRA `(.L_x_23) ;  /* 0x0000000000740947 */ /* 0x000fea0003800000 */
[----:B------:R-:W-:-:S04]  /*1790*/  LOP3.LUT R5, R9, 0x7ff00000, RZ, 0xc0, !PT ;  /* 0x7ff0000009057812 */ /* 0x000fc800078ec0ff */
[CC--:B------:R-:W-:Y:S02]  /*17a0*/  VIADDMNMX R4, R2.reuse, -R5.reuse, 0xb9600000, !PT ;  /* 0xb960000002047446 */ /* 0x0c0fe40007800905 */
[----:B------:R-:W-:Y:S02]  /*17b0*/  ISETP.GE.U32.AND P0, PT, R2, R5, PT ;  /* 0x000000050200720c */ /* 0x000fe40003f06070 */
[----:B------:R-:W-:Y:S02]  /*17c0*/  VIMNMX R4, PT, PT, R4, 0x46a00000, PT ;  /* 0x46a0000004047848 */ /* 0x000fe40003fe0100 */
[----:B------:R-:W-:-:S05]  /*17d0*/  SEL R3, R3, 0x63400000, !P0 ;  /* 0x6340000003037807 */ /* 0x000fca0004000000 */
[----:B------:R-:W-:Y:S02]  /*17e0*/  IMAD.IADD R3, R4, 0x1, -R3 ;  /* 0x0000000104037824 */ /* 0x000fe400078e0a03 */
[----:B------:R-:W-:Y:S02]  /*17f0*/  IMAD.MOV.U32 R4, RZ, RZ, RZ ;  /* 0x000000ffff047224 */ /* 0x000fe400078e00ff */
[----:B------:R-:W-:-:S06]  /*1800*/  VIADD R5, R3, 0x7fe00000 ;  /* 0x7fe0000003057836 */ /* 0x000fcc0000000000 */
[----:B------:R-:W-:-:S10]  /*1810*/  DMUL R6, R26, R4 ;  /* 0x000000041a067228 */ /* 0x000fd40000000000 */
[----:B------:R-:W-:-:S13]  /*1820*/  FSETP.GTU.AND P0, PT, |R7|, 1.469367938527859385e-39, PT ;  /* 0x001000000700780b */ /* 0x000fda0003f0c200 */
[----:B------:R-:W-:Y:S05]  /*1830*/  @P0 BRA `(.L_x_24) ;  /* 0x0000000000a80947 */ /* 0x000fea0003800000 */
[----:B------:R-:W-:Y:S01]  /*1840*/  DFMA R22, R26, -R22, R28 ;  /* 0x800000161a16722b */ /* 0x000fe2000000001c */
[----:B------:R-:W-:-:S09]  /*1850*/  IMAD.MOV.U32 R4, RZ, RZ, RZ ;  /* 0x000000ffff047224 */ /* 0x000fd200078e00ff */
[C---:B------:R-:W-:Y:S02]  /*1860*/  FSETP.NEU.AND P0, PT, R23.reuse, RZ, PT ;  /* 0x000000ff1700720b */ /* 0x040fe40003f0d000 */
[----:B------:R-:W-:-:S04]  /*1870*/  LOP3.LUT R2, R23, 0x80000000, R9, 0x48, !PT ;  /* 0x8000000017027812 */ /* 0x000fc800078e4809 */
[----:B------:R-:W-:-:S07]  /*1880*/  LOP3.LUT R5, R2, R5, RZ, 0xfc, !PT ;  /* 0x0000000502057212 */ /* 0x000fce00078efcff */
[----:B------:R-:W-:Y:S05]  /*1890*/  @!P0 BRA `(.L_x_24) ;  /* 0x0000000000908947 */ /* 0x000fea0003800000 */
[----:B------:R-:W-:Y:S01]  /*18a0*/  IMAD.MOV R9, RZ, RZ, -R3 ;  /* 0x000000ffff097224 */ /* 0x000fe200078e0a03 */
[----:B------:R-:W-:Y:S01]  /*18b0*/  DMUL.RP R4, R26, R4 ;  /* 0x000000041a047228 */ /* 0x000fe20000008000 */
[----:B------:R-:W-:Y:S01]  /*18c0*/  IMAD.MOV.U32 R8, RZ, RZ, RZ ;  /* 0x000000ffff087224 */ /* 0x000fe200078e00ff */
[----:B------:R-:W-:-:S05]  /*18d0*/  IADD3 R3, PT, PT, -R3, -0x43300000, RZ ;  /* 0xbcd0000003037810 */ /* 0x000fca0007ffe1ff */
[----:B------:R-:W-:-:S03]  /*18e0*/  DFMA R8, R6, -R8, R26 ;  /* 0x800000080608722b */ /* 0x000fc6000000001a */
[----:B------:R-:W-:-:S07]  /*18f0*/  LOP3.LUT R2, R5, R2, RZ, 0x3c, !PT ;  /* 0x0000000205027212 */ /* 0x000fce00078e3cff */
[----:B------:R-:W-:-:S04]  /*1900*/  FSETP.NEU.AND P0, PT, |R9|, R3, PT ;  /* 0x000000030900720b */ /* 0x000fc80003f0d200 */
[----:B------:R-:W-:Y:S02]  /*1910*/  FSEL R4, R4, R6, !P0 ;  /* 0x0000000604047208 */ /* 0x000fe40004000000 */
[----:B------:R-:W-:-:S03]  /*1920*/  FSEL R5, R2, R7, !P0 ;  /* 0x0000000702057208 */ /* 0x000fc60004000000 */
[----:B------:R-:W-:Y:S02]  /*1930*/  IMAD.MOV.U32 R6, RZ, RZ, R4 ;  /* 0x000000ffff067224 */ /* 0x000fe400078e0004 */
[----:B------:R-:W-:Y:S01]  /*1940*/  IMAD.MOV.U32 R7, RZ, RZ, R5 ;  /* 0x000000ffff077224 */ /* 0x000fe200078e0005 */
[----:B------:R-:W-:Y:S06]  /*1950*/  BRA `(.L_x_24) ;  /* 0x0000000000607947 */ /* 0x000fec0003800000 */
.L_x_23:
[----:B------:R-:W-:-:S14]  /*1960*/  DSETP.NAN.AND P0, PT, R24, R24, PT ;  /* 0x000000181800722a */ /* 0x000fdc0003f08000 */
[----:B------:R-:W-:Y:S05]  /*1970*/  @P0 BRA `(.L_x_25) ;  /* 0x00000000004c0947 */ /* 0x000fea0003800000 */
[----:B------:R-:W-:-:S14]  /*1980*/  DSETP.NAN.AND P0, PT, R8, R8, PT ;  /* 0x000000080800722a */ /* 0x000fdc0003f08000 */
[----:B------:R-:W-:Y:S05]  /*1990*/  @P0 BRA `(.L_x_26) ;  /* 0x0000000000340947 */ /* 0x000fea0003800000 */
[----:B------:R-:W-:Y:S01]  /*19a0*/  ISETP.NE.AND P0, PT, R4, R5, PT ;  /* 0x000000050400720c */ /* 0x000fe20003f05270 */
[----:B------:R-:W-:Y:S02]  /*19b0*/  IMAD.MOV.U32 R6, RZ, RZ, 0x0 ;  /* 0x00000000ff067424 */ /* 0x000fe400078e00ff */
[----:B------:R-:W-:-:S10]  /*19c0*/  IMAD.MOV.U32 R7, RZ, RZ, -0x80000 ;  /* 0xfff80000ff077424 */ /* 0x000fd400078e00ff */
[----:B------:R-:W-:Y:S05]  /*19d0*/  @!P0 BRA `(.L_x_24) ;  /* 0x0000000000408947 */ /* 0x000fea0003800000 */
[----:B------:R-:W-:Y:S02]  /*19e0*/  ISETP.NE.AND P0, PT, R4, 0x7ff00000, PT ;  /* 0x7ff000000400780c */ /* 0x000fe40003f05270 */
[----:B------:R-:W-:Y:S02]  /*19f0*/  LOP3.LUT R9, R25, 0x80000000, R9, 0x48, !PT ;  /* 0x8000000019097812 */ /* 0x000fe400078e4809 */
[----:B------:R-:W-:-:S13]  /*1a00*/  ISETP.EQ.OR P0, PT, R5, RZ, !P0 ;  /* 0x000000ff0500720c */ /* 0x000fda0004702670 */
[----:B------:R-:W-:Y:S01]  /*1a10*/  @P0 LOP3.LUT R2, R9, 0x7ff00000, RZ, 0xfc, !PT ;  /* 0x7ff0000009020812 */ /* 0x000fe200078efcff */
[----:B------:R-:W-:Y:S02]  /*1a20*/  @!P0 IMAD.MOV.U32 R6, RZ, RZ, RZ ;  /* 0x000000ffff068224 */ /* 0x000fe400078e00ff */
[----:B------:R-:W-:Y:S02]  /*1a30*/  @!P0 IMAD.MOV.U32 R7, RZ, RZ, R9 ;  /* 0x000000ffff078224 */ /* 0x000fe400078e0009 */
[----:B------:R-:W-:Y:S02]  /*1a40*/  @P0 IMAD.MOV.U32 R6, RZ, RZ, RZ ;  /* 0x000000ffff060224 */ /* 0x000fe400078e00ff */
[----:B------:R-:W-:Y:S01]  /*1a50*/  @P0 IMAD.MOV.U32 R7, RZ, RZ, R2 ;  /* 0x000000ffff070224 */ /* 0x000fe200078e0002 */
[----:B------:R-:W-:Y:S06]  /*1a60*/  BRA `(.L_x_24) ;  /* 0x00000000001c7947 */ /* 0x000fec0003800000 */
.L_x_26:
[----:B------:R-:W-:Y:S01]  /*1a70*/  LOP3.LUT R3, R9, 0x80000, RZ, 0xfc, !PT ;  /* 0x0008000009037812 */ /* 0x000fe200078efcff */
[----:B------:R-:W-:-:S03]  /*1a80*/  IMAD.MOV.U32 R6, RZ, RZ, R8 ;  /* 0x000000ffff067224 */ /* 0x000fc600078e0008 */
[----:B------:R-:W-:Y:S01]  /*1a90*/  MOV R7, R3 ;  /* 0x0000000300077202 */ /* 0x000fe20000000f00 */
[----:B------:R-:W-:Y:S06]  /*1aa0*/  BRA `(.L_x_24) ;  /* 0x00000000000c7947 */ /* 0x000fec0003800000 */
.L_x_25:
[----:B------:R-:W-:Y:S01]  /*1ab0*/  LOP3.LUT R3, R25, 0x80000, RZ, 0xfc, !PT ;  /* 0x0008000019037812 */ /* 0x000fe200078efcff */
[----:B------:R-:W-:-:S04]  /*1ac0*/  IMAD.MOV.U32 R6, RZ, RZ, R24 ;  /* 0x000000ffff067224 */ /* 0x000fc800078e0018 */
[----:B------:R-:W-:-:S07]  /*1ad0*/  IMAD.MOV.U32 R7, RZ, RZ, R3 ;  /* 0x000000ffff077224 */ /* 0x000fce00078e0003 */
.L_x_24:
[----:B------:R-:W-:Y:S05]  /*1ae0*/  BSYNC.RECONVERGENT B2 ;  /* 0x0000000000027941 */ /* 0x000fea0003800200 */
.L_x_22:
[----:B------:R-:W-:Y:S02]  /*1af0*/  IMAD.MOV.U32 R4, RZ, RZ, R0 ;  /* 0x000000ffff047224 */ /* 0x000fe400078e0000 */
[----:B------:R-:W-:Y:S02]  /*1b00*/  IMAD.MOV.U32 R5, RZ, RZ, 0x0 ;  /* 0x00000000ff057424 */ /* 0x000fe400078e00ff */
[----:B------:R-:W-:Y:S02]  /*1b10*/  IMAD.MOV.U32 R2, RZ, RZ, R6 ;  /* 0x000000ffff027224 */ /* 0x000fe400078e0006 */
[----:B------:R-:W-:Y:S01]  /*1b20*/  IMAD.MOV.U32 R3, RZ, RZ, R7 ;  /* 0x000000ffff037224 */ /* 0x000fe200078e0007 */
[----:B------:R-:W-:Y:S06]  /*1b30*/  RET.REL.NODEC R4 `(_Z9juliaCalcddPdS_Pii) ;  /* 0xffffffe404307950 */ /* 0x000fec0003c3ffff */
        .weak           $__internal_1_$__cuda_sm20_dsqrt_rn_f64_mediumpath_v1
        .type           $__internal_1_$__cuda_sm20_dsqrt_rn_f64_mediumpath_v1,@function
        .size           $__internal_1_$__cuda_sm20_dsqrt_rn_f64_mediumpath_v1,(.L_x_65 - $__internal_1_$__cuda_sm20_dsqrt_rn_f64_mediumpath_v1)
$__internal_1_$__cuda_sm20_dsqrt_rn_f64_mediumpath_v1:
[----:B------:R-:W-:Y:S01]  /*1b40*/  ISETP.GE.U32.AND P0, PT, R0, -0x3400000, PT ;  /* 0xfcc000000000780c */ /* 0x000fe20003f06070 */
[----:B------:R-:W-:-:S12]  /*1b50*/  BSSY.RECONVERGENT B2, `(.L_x_27) ;  /* 0x0000023000027945 */ /* 0x000fd80003800200 */
[----:B------:R-:W-:Y:S05]  /*1b60*/  @!P0 BRA `(.L_x_28) ;  /* 0x0000000000208947 */ /* 0x000fea0003800000 */
[----:B------:R-:W-:-:S10]  /*1b70*/  DFMA.RM R4, R6, R2, R4 ;  /* 0x000000020604722b */ /* 0x000fd40000004004 */
[----:B------:R-:W-:-:S05]  /*1b80*/  IADD3 R2, P0, PT, R4, 0x1, RZ ;  /* 0x0000000104027810 */ /* 0x000fca0007f1e0ff */
[----:B------:R-:W-:-:S06]  /*1b90*/  IMAD.X R3, RZ, RZ, R5, P0 ;  /* 0x000000ffff037224 */ /* 0x000fcc00000e0605 */
[----:B------:R-:W-:-:S08]  /*1ba0*/  DFMA.RP R8, -R4, R2, R8 ;  /* 0x000000020408722b */ /* 0x000fd00000008108 */
[----:B------:R-:W-:-:S06]  /*1bb0*/  DSETP.GT.AND P0, PT, R8, RZ, PT ;  /* 0x000000ff0800722a */ /* 0x000fcc0003f04000 */
[----:B------:R-:W-:Y:S02]  /*1bc0*/  FSEL R2, R2, R4, P0 ;  /* 0x0000000402027208 */ /* 0x000fe40000000000 */
[----:B------:R-:W-:Y:S01]  /*1bd0*/  FSEL R3, R3, R5, P0 ;  /* 0x0000000503037208 */ /* 0x000fe20000000000 */
[----:B------:R-:W-:Y:S06]  /*1be0*/  BRA `(.L_x_29) ;  /* 0x0000000000647947 */ /* 0x000fec0003800000 */
.L_x_28:
[----:B------:R-:W-:-:S14]  /*1bf0*/  DSETP.NE.AND P0, PT, R8, RZ, PT ;  /* 0x000000ff0800722a */ /* 0x000fdc0003f05000 */
[----:B------:R-:W-:Y:S05]  /*1c00*/  @!P0 BRA `(.L_x_30) ;  /* 0x0000000000588947 */ /* 0x000fea0003800000 */
[----:B------:R-:W-:-:S13]  /*1c10*/  ISETP.GE.AND P0, PT, R9, RZ, PT ;  /* 0x000000ff0900720c */ /* 0x000fda0003f06270 */
[----:B------:R-:W-:Y:S02]  /*1c20*/  @!P0 IMAD.MOV.U32 R2, RZ, RZ, 0x0 ;  /* 0x00000000ff028424 */ /* 0x000fe400078e00ff */
[----:B------:R-:W-:Y:S01]  /*1c30*/  @!P0 IMAD.MOV.U32 R3, RZ, RZ, -0x80000 ;  /* 0xfff80000ff038424 */ /* 0x000fe200078e00ff */
[----:B------:R-:W-:Y:S06]  /*1c40*/  @!P0 BRA `(.L_x_29) ;  /* 0x00000000004c8947 */ /* 0x000fec0003800000 */
[----:B------:R-:W-:-:S13]  /*1c50*/  ISETP.GT.AND P0, PT, R9, 0x7fefffff, PT ;  /* 0x7fefffff0900780c */ /* 0x000fda0003f04270 */
[----:B------:R-:W-:Y:S05]  /*1c60*/  @P0 BRA `(.L_x_30) ;  /* 0x0000000000400947 */ /* 0x000fea0003800000 */
[----:B------:R-:W-:Y:S01]  /*1c70*/  DMUL R8, R8, 8.11296384146066816958e+31 ;  /* 0x4690000008087828 */ /* 0x000fe20000000000 */
[----:B------:R-:W-:Y:S02]  /*1c80*/  IMAD.MOV.U32 R6, RZ, RZ, RZ ;  /* 0x000000ffff067224 */ /* 0x000fe400078e00ff */
[----:B------:R-:W-:Y:S02]  /*1c90*/  IMAD.MOV.U32 R2, RZ, RZ, 0x0 ;  /* 0x00000000ff027424 */ /* 0x000fe400078e00ff */
[----:B------:R-:W-:Y:S01]  /*1ca0*/  IMAD.MOV.U32 R3, RZ, RZ, 0x3fd80000 ;  /* 0x3fd80000ff037424 */ /* 0x000fe200078e00ff */
[----:B------:R-:W0:Y:S02]  /*1cb0*/  MUFU.RSQ64H R7, R9 ;  /* 0x0000000900077308 */ /* 0x000e240000001c00 */
[----:B0-----:R-:W-:-:S08]  /*1cc0*/  DMUL R4, R6, R6 ;  /* 0x0000000606047228 */ /* 0x001fd00000000000 */
[----:B------:R-:W-:-:S08]  /*1cd0*/  DFMA R4, R8, -R4, 1 ;  /* 0x3ff000000804742b */ /* 0x000fd00000000804 */
[----:B------:R-:W-:Y:S02]  /*1ce0*/  DFMA R2, R4, R2, 0.5 ;  /* 0x3fe000000402742b */ /* 0x000fe40000000002 */
[----:B------:R-:W-:-:S08]  /*1cf0*/  DMUL R4, R6, R4 ;  /* 0x0000000406047228 */ /* 0x000fd00000000000 */
[----:B------:R-:W-:-:S08]  /*1d00*/  DFMA R4, R2, R4, R6 ;  /* 0x000000040204722b */ /* 0x000fd00000000006 */
[----:B------:R-:W-:Y:S02]  /*1d10*/  DMUL R2, R8, R4 ;  /* 0x0000000408027228 */ /* 0x000fe40000000000 */
[----:B------:R-:W-:-:S06]  /*1d20*/  VIADD R5, R5, 0xfff00000 ;  /* 0xfff0000005057836 */ /* 0x000fcc0000000000 */
[----:B------:R-:W-:-:S08]  /*1d30*/  DFMA R6, R2, -R2, R8 ;  /* 0x800000020206722b */ /* 0x000fd00000000008 */
[----:B------:R-:W-:-:S10]  /*1d40*/  DFMA R2, R4, R6, R2 ;  /* 0x000000060402722b */ /* 0x000fd40000000002 */
[----:B------:R-:W-:Y:S01]  /*1d50*/  VIADD R3, R3, 0xfcb00000 ;  /* 0xfcb0000003037836 */ /* 0x000fe20000000000 */
[----:B------:R-:W-:Y:S06]  /*1d60*/  BRA `(.L_x_29) ;  /* 0x0000000000047947 */ /* 0x000fec0003800000 */
.L_x_30:
[----:B------:R-:W-:-:S11]  /*1d70*/  DADD R2, R8, R8 ;  /* 0x0000000008027229 */ /* 0x000fd60000000008 */
.L_x_29:
[----:B------:R-:W-:Y:S05]  /*1d80*/  BSYNC.RECONVERGENT B2 ;  /* 0x0000000000027941 */ /* 0x000fea0003800200 */
.L_x_27:
[----:B------:R-:W-:-:S04]  /*1d90*/  IMAD.MOV.U32 R23, RZ, RZ, 0x0 ;  /* 0x00000000ff177424 */ /* 0x000fc800078e00ff */
[----:B------:R-:W-:Y:S05]  /*1da0*/  RET.REL.NODEC R22 `(_Z9juliaCalcddPdS_Pii) ;  /* 0xffffffe016947950 */ /* 0x000fea0003c3ffff */
.L_x_31:
[----:B------:R-:W-:-:S00]  /*1db0*/  BRA `(.L_x_31) ;  /* 0xfffffffc00fc7947 */ /* 0x000fc0000383ffff */
[----:B------:R-:W-:-:S00]  /*1dc0*/  NOP ;  /* 0x0000000000007918 */ /* 0x000fc00000000000 */
        /* <DEDUP_REMOVED lines=11> */
.L_x_65:


//--------------------- .text._Z10mandelCalcPdS_Pii --------------------------
	.section	.text._Z10mandelCalcPdS_Pii,"ax",@progbits
	.align	128
        .global         _Z10mandelCalcPdS_Pii
        .type           _Z10mandelCalcPdS_Pii,@function
        .size           _Z10mandelCalcPdS_Pii,(.L_x_67 - _Z10mandelCalcPdS_Pii)
        .other          _Z10mandelCalcPdS_Pii,@"STO_CUDA_ENTRY STV_DEFAULT"
_Z10mandelCalcPdS_Pii:
.text._Z10mandelCalcPdS_Pii:
        /* <DEDUP_REMOVED lines=9> */
[----:B------:R-:W1:Y:S07]  /*0090*/  LDCU.64 UR4, c[0x0][0x358] ;  /* 0x00006b00ff0477ac */ /* 0x000e6e0008000a00 */
[----:B------:R-:W2:Y:S08]  /*00a0*/  LDC.64 R16, c[0x0][0x388] ;  /* 0x0000e200ff107b82 */ /* 0x000eb00000000a00 */
[----:B------:R-:W3:Y:S01]  /*00b0*/  LDC.64 R14, c[0x0][0x390] ;  /* 0x0000e400ff0e7b82 */ /* 0x000ee20000000a00 */
[----:B0-----:R-:W-:-:S06]  /*00c0*/  IMAD.WIDE R18, R3, 0x8, R18 ;  /* 0x0000000803127825 */ /* 0x001fcc00078e0212 */
[----:B-1----:R-:W5:Y:S01]  /*00d0*/  LDG.E.64 R18, desc[UR4][R18.64] ;  /* 0x0000000412127981 */ /* 0x002f62000c1e1b00 */
[----:B--2---:R-:W-:-:S06]  /*00e0*/  IMAD.WIDE R16, R3, 0x8, R16 ;  /* 0x0000000803107825 */ /* 0x004fcc00078e0210 */
[----:B------:R-:W5:Y:S01]  /*00f0*/  LDG.E.64 R16, desc[UR4][R16.64] ;  /* 0x0000000410107981 */ /* 0x000f62000c1e1b00 */
[----:B------:R-:W-:Y:S01]  /*0100*/  BSSY.RECONVERGENT B0, `(.L_x_32) ;  /* 0x0000140000007945 */ /* 0x000fe20003800200 */
[----:B---3--:R-:W-:Y:S01]  /*0110*/  IMAD.WIDE R14, R3, 0x4, R14 ;  /* 0x00000004030e7825 */ /* 0x008fe200078e020e */
[----:B------:R-:W-:Y:S02]  /*0120*/  CS2R R26, SRZ ;  /* 0x00000000001a7805 */ /* 0x000fe4000001ff00 */
[----:B------:R-:W-:Y:S01]  /*0130*/  CS2R R24, SRZ ;  /* 0x0000000000187805 */ /* 0x000fe2000001ff00 */
[----:B------:R-:W-:-:S07]  /*0140*/  IMAD.MOV.U32 R0, RZ, RZ, RZ ;  /* 0x000000ffff007224 */ /* 0x000fce00078e00ff */
.L_x_53:
[----:B------:R-:W-:Y:S01]  /*0150*/  DADD R6, -RZ, |R26| ;  /* 0x00000000ff067229 */ /* 0x000fe2000000051a */
        /* <DEDUP_REMOVED lines=26> */
[----:B-----5:R-:W-:Y:S05]  /*0300*/  CALL.REL.NOINC `($__internal_2_$__cuda_sm20_div_rn_f64_full) ;  /* 0x0000001000887944 */ /* 0x020fea0003c00000 */
[----:B------:R-:W-:-:S07]  /*0310*/  IMAD.MOV.U32 R5, RZ, RZ, R3 ;  /* 0x000000ffff057224 */ /* 0x000fce00078e0003 */
.L_x_34:
[----:B------:R-:W-:Y:S05]  /*0320*/  BSYNC.RECONVERGENT B1 ;  /* 0x0000000000017941 */ /* 0x000fea0003800200 */
.L_x_33:
[----:B------:R-:W-:Y:S01]  /*0330*/  DFMA R8, R4, R4, 1 ;  /* 0x3ff000000408742b */ /* 0x000fe20000000004 */
[----:B------:R-:W-:Y:S01]  /*0340*/  BSSY.RECONVERGENT B1, `(.L_x_35) ;  /* 0x0000017000017945 */ /* 0x000fe20003800200 */
[----:B------:R-:W-:Y:S02]  /*0350*/  IMAD.MOV.U32 R4, RZ, RZ, 0x0 ;  /* 0x00000000ff047424 */ /* 0x000fe400078e00ff */
[----:B------:R-:W-:Y:S02]  /*0360*/  IMAD.MOV.U32 R5, RZ, RZ, 0x3fd80000 ;  /* 0x3fd80000ff057424 */ /* 0x000fe400078e00ff */
        /* <DEDUP_REMOVED lines=17> */
[----:B-----5:R-:W-:Y:S05]  /*0480*/  CALL.REL.NOINC `($__internal_3_$__cuda_sm20_dsqrt_rn_f64_mediumpath_v1) ;  /* 0x0000001400c07944 */ /* 0x020fea0003c00000 */
[----:B------:R-:W-:Y:S02]  /*0490*/  IMAD.MOV.U32 R10, RZ, RZ, R2 ;  /* 0x000000ffff0a7224 */ /* 0x000fe400078e0002 */
[----:B------:R-:W-:-:S07]  /*04a0*/  IMAD.MOV.U32 R11, RZ, RZ, R3 ;  /* 0x000000ffff0b7224 */ /* 0x000fce00078e0003 */
.L_x_36:
[----:B------:R-:W-:Y:S05]  /*04b0*/  BSYNC.RECONVERGENT B1 ;  /* 0x0000000000017941 */ /* 0x000fea0003800200 */
.L_x_35:
        /* <DEDUP_REMOVED lines=20> */
[----:B-----5:R-:W-:Y:S02]  /*0600*/  DADD R24, R18, R2 ;  /* 0x0000000012187229 */ /* 0x020fe40000000002 */
[----:B------:R-:W-:Y:S01]  /*0610*/  DADD R22, R16, R4 ;  /* 0x0000000010167229 */ /* 0x000fe20000000004 */
        /* <DEDUP_REMOVED lines=22> */
[----:B------:R-:W-:Y:S01]  /*0780*/  MOV R5, R21 ;  /* 0x0000001500057202 */ /* 0x000fe20000000f00 */
[----:B------:R-:W-:Y:S01]  /*0790*/  IMAD.MOV.U32 R6, RZ, RZ, R26 ;  /* 0x000000ffff067224 */ /* 0x000fe200078e001a */
[----:B------:R-:W-:Y:S01]  /*07a0*/  MOV R2, 0x7d0 ;  /* 0x000007d000027802 */ /* 0x000fe20000000f00 */
[----:B------:R-:W-:-:S07]  /*07b0*/  IMAD.MOV.U32 R3, RZ, RZ, R27 ;  /* 0x000000ffff037224 */ /* 0x000fce00078e001b */
[----:B------:R-:W-:Y:S05]  /*07c0*/  CALL.REL.NOINC `($__internal_2_$__cuda_sm20_div_rn_f64_full) ;  /* 0x0000000c00587944 */ /* 0x000fea0003c00000 */
[----:B------:R-:W-:-:S07]  /*07d0*/  IMAD.MOV.U32 R5, RZ, RZ, R3 ;  /* 0x000000ffff057224 */ /* 0x000fce00078e0003 */
.L_x_39:
[----:B------:R-:W-:Y:S05]  /*07e0*/  BSYNC.RECONVERGENT B1 ;  /* 0x0000000000017941 */ /* 0x000fea0003800200 */
.L_x_38:
        /* <DEDUP_REMOVED lines=21> */
[----:B------:R-:W-:Y:S05]  /*0940*/  CALL.REL.NOINC `($__internal_3_$__cuda_sm20_dsqrt_rn_f64_mediumpath_v1) ;  /* 0x0000001000907944 */ /* 0x000fea0003c00000 */
[----:B------:R-:W-:Y:S02]  /*0950*/  IMAD.MOV.U32 R10, RZ, RZ, R2 ;  /* 0x000000ffff0a7224 */ /* 0x000fe400078e0002 */
[----:B------:R-:W-:-:S07]  /*0960*/  IMAD.MOV.U32 R11, RZ, RZ, R3 ;  /* 0x000000ffff0b7224 */ /* 0x000fce00078e0003 */
.L_x_41:
[----:B------:R-:W-:Y:S05]  /*0970*/  BSYNC.RECONVERGENT B1 ;  /* 0x0000000000017941 */ /* 0x000fea0003800200 */
.L_x_40:
        /* <DEDUP_REMOVED lines=20> */
[----:B------:R-:W-:Y:S02]  /*0ac0*/  DADD R20, R18, R2 ;  /* 0x0000000012147229 */ /* 0x000fe40000000002 */
        /* <DEDUP_REMOVED lines=29> */
.L_x_44:
[----:B------:R-:W-:Y:S05]  /*0ca0*/  BSYNC.RECONVERGENT B1 ;  /* 0x0000000000017941 */ /* 0x000fea0003800200 */
.L_x_43:
        /* <DEDUP_REMOVED lines=24> */
.L_x_46:
[----:B------:R-:W-:Y:S05]  /*0e30*/  BSYNC.RECONVERGENT B1 ;  /* 0x0000000000017941 */ /* 0x000fea0003800200 */
.L_x_45:
        /* <DEDUP_REMOVED lines=50> */
.L_x_49:
[----:B------:R-:W-:Y:S05]  /*1160*/  BSYNC.RECONVERGENT B1 ;  /* 0x0000000000017941 */ /* 0x000fea0003800200 */
.L_x_48:
        /* <DEDUP_REMOVED lines=24> */
.L_x_51:
[----:B------:R-:W-:Y:S05]  /*12f0*/  BSYNC.RECONVERGENT B1 ;  /* 0x0000000000017941 */ /* 0x000fea0003800200 */
.L_x_50:
        /* <DEDUP_REMOVED lines=20> */
[C---:B------:R-:W-:Y:S02]  /*1440*/  DFMA R4, R20.reuse, R22, R4 ;  /* 0x000000161404722b */ /* 0x040fe40000000004 */
[----:B------:R-:W-:-:S07]  /*1450*/  DFMA R2, R20, R20, -R2 ;  /* 0x000000141402722b */ /* 0x000fce0000000802 */
[----:B------:R-:W-:Y:S05]  /*1460*/  @!P0 BRA `(.L_x_37) ;  /* 0x0000000000248947 */ /* 0x000fea0003800000 */
[----:B------:R-:W-:Y:S01]  /*1470*/  DADD R26, R18, R2 ;  /* 0x00000000121a7229 */ /* 0x000fe20000000002 */
[----:B------:R-:W-:Y:S01]  /*1480*/  IMAD.MOV.U32 R0, RZ, RZ, R6 ;  /* 0x000000ffff007224 */ /* 0x000fe200078e0006 */
[----:B------:R-:W-:Y:S01]  /*1490*/  DADD R24, R16, R4 ;  /* 0x0000000010187229 */ /* 0x000fe20000000004 */
[----:B------:R-:W-:Y:S10]  /*14a0*/  BRA `(.L_x_53) ;  /* 0xffffffec00287947 */ /* 0x000ff4000383ffff */
.L_x_52:
[----:B------:R-:W-:Y:S01]  /*14b0*/  VIADD R0, R0, 0x3 ;  /* 0x0000000300007836 */ /* 0x000fe20000000000 */
[----:B------:R-:W-:Y:S06]  /*14c0*/  BRA `(.L_x_37) ;  /* 0x00000000000c7947 */ /* 0x000fec0003800000 */
.L_x_47:
[----:B------:R-:W-:Y:S01]  /*14d0*/  VIADD R0, R0, 0x2 ;  /* 0x0000000200007836 */ /* 0x000fe20000000000 */
[----:B------:R-:W-:Y:S06]  /*14e0*/  BRA `(.L_x_37) ;  /* 0x0000000000047947 */ /* 0x000fec0003800000 */
.L_x_42:
[----:B------:R-:W-:-:S07]  /*14f0*/  IADD3 R0, PT, PT, R0, 0x1, RZ ;  /* 0x0000000100007810 */ /* 0x000fce0007ffe0ff */
.L_x_37:
[----:B------:R-:W-:Y:S05]  /*1500*/  BSYNC.RECONVERGENT B0 ;  /* 0x0000000000007941 */ /* 0x000fea0003800200 */
.L_x_32:
[----:B------:R-:W-:Y:S01]  /*1510*/  STG.E desc[UR4][R14.64], R0 ;  /* 0x000000000e007986 */ /* 0x000fe2000c101904 */
[----:B------:R-:W-:Y:S05]  /*1520*/  EXIT ;  /* 0x000000000000794d */ /* 0x000fea0003800000 */
        .weak           $__internal_2_$__cuda_sm20_div_rn_f64_full
        .type           $__internal_2_$__cuda_sm20_div_rn_f64_full,@function
        .size           $__internal_2_$__cuda_sm20_div_rn_f64_full,($__internal_3_$__cuda_sm20_dsqrt_rn_f64_mediumpath_v1 - $__internal_2_$__cuda_sm20_div_rn_f64_full)
$__internal_2_$__cuda_sm20_div_rn_f64_full:
[C---:B------:R-:W-:Y:S01]  /*1530*/  FSETP.GEU.AND P0, PT, |R5|.reuse, 1.469367938527859385e-39, PT ;  /* 0x001000000500780b */ /* 0x040fe20003f0e200 */
[--C-:B------:R-:W-:Y:S01]  /*1540*/  IMAD.MOV.U32 R10, RZ, RZ, R4.reuse ;  /* 0x000000ffff0a7224 */ /* 0x100fe200078e0004 */
[----:B------:R-:W-:Y:S01]  /*1550*/  LOP3.LUT R12, R5, 0x800fffff, RZ, 0xc0, !PT ;  /* 0x800fffff050c7812 */ /* 0x000fe200078ec0ff */
[----:B------:R-:W-:Y:S01]  /*1560*/  IMAD.MOV.U32 R11, RZ, RZ, R5 ;  /* 0x000000ffff0b7224 */ /* 0x000fe200078e0005 */
[----:B------:R-:W-:Y:S01]  /*1570*/  BSSY.RECONVERGENT B2, `(.L_x_54) ;  /* 0x000005c000027945 */ /* 0x000fe20003800200 */
[----:B------:R-:W-:Y:S01]  /*1580*/  IMAD.MOV.U32 R31, RZ, RZ, R3 ;  /* 0x000000ffff1f7224 */ /* 0x000fe200078e0003 */
[----:B------:R-:W-:Y:S01]  /*1590*/  LOP3.LUT R13, R12, 0x3ff00000, RZ, 0xfc, !PT ;  /* 0x3ff000000c0d7812 */ /* 0x000fe200078efcff */
[----:B------:R-:W-:Y:S02]  /*15a0*/  IMAD.MOV.U32 R12, RZ, RZ, R4 ;  /* 0x000000ffff0c7224 */ /* 0x000fe400078e0004 */
[----:B------:R-:W-:Y:S01]  /*15b0*/  IMAD.MOV.U32 R8, RZ, RZ, 0x1 ;  /* 0x00000001ff087424 */ /* 0x000fe200078e00ff */
[C---:B------:R-:W-:Y:S01]  /*15c0*/  FSETP.GEU.AND P2, PT, |R31|.reuse, 1.469367938527859385e-39, PT ;  /* 0x001000001f00780b */ /* 0x040fe20003f4e200 */
[----:B------:R-:W-:Y:S01]  /*15d0*/  IMAD.MOV.U32 R30, RZ, RZ, R6 ;  /* 0x000000ffff1e7224 */ /* 0x000fe200078e0006 */
[----:B------:R-:W-:Y:S01]  /*15e0*/  LOP3.LUT R3, R31, 0x7ff00000, RZ, 0xc0, !PT ;  /* 0x7ff000001f037812 */ /* 0x000fe200078ec0ff */
[----:B------:R-:W-:Y:S01]  /*15f0*/  @!P0 DMUL R12, R10, 8.98846567431157953865e+307 ;  /* 0x7fe000000a0c8828 */ /* 0x000fe20000000000 */
[----:B------:R-:W-:Y:S01]  /*1600*/  LOP3.LUT R6, R5, 0x7ff00000, RZ, 0xc0, !PT ;  /* 0x7ff0000005067812 */ /* 0x000fe200078ec0ff */
[----:B------:R-:W-:-:S03]  /*1610*/  IMAD.MOV.U32 R32, RZ, RZ, R30 ;  /* 0x000000ffff207224 */ /* 0x000fc600078e001e */
[----:B------:R-:W-:Y:S01]  /*1620*/  ISETP.GE.U32.AND P1, PT, R3, R6, PT ;  /* 0x000000060300720c */ /* 0x000fe20003f26070 */
[----:B------:R-:W0:Y:S04]  /*1630*/  MUFU.RCP64H R9, R13 ;  /* 0x0000000d00097308 */ /* 0x000e280000001800 */
[----:B------:R-:W-:Y:S02]  /*1640*/  @!P2 LOP3.LUT R4, R11, 0x7ff00000, RZ, 0xc0, !PT ;  /* 0x7ff000000b04a812 */ /* 0x000fe400078ec0ff */
[----:B------:R-:W-:Y:S02]  /*1650*/  @!P0 LOP3.LUT R6, R13, 0x7ff00000, RZ, 0xc0, !PT ;  /* 0x7ff000000d068812 */ /* 0x000fe400078ec0ff */
[----:B------:R-:W-:Y:S01]  /*1660*/  @!P2 ISETP.GE.U32.AND P3, PT, R3, R4, PT ;  /* 0x000000040300a20c */ /* 0x000fe20003f66070 */
[----:B------:R-:W-:-:S05]  /*1670*/  IMAD.MOV.U32 R4, RZ, RZ, 0x1ca00000 ;  /* 0x1ca00000ff047424 */ /* 0x000fca00078e00ff */
[C---:B------:R-:W-:Y:S02]  /*1680*/  @!P2 SEL R7, R4.reuse, 0x63400000, !P3 ;  /* 0x634000000407a807 */ /* 0x040fe40005800000 */
[----:B------:R-:W-:Y:S01]  /*1690*/  SEL R5, R4, 0x63400000, !P1 ;  /* 0x6340000004057807 */ /* 0x000fe20004800000 */
[----:B0-----:R-:W-:Y:S01]  /*16a0*/  DFMA R28, R8, -R12, 1 ;  /* 0x3ff00000081c742b */ /* 0x001fe2000000080c */
[--C-:B------:R-:W-:Y:S02]  /*16b0*/  @!P2 LOP3.LUT R7, R7, 0x80000000, R31.reuse, 0xf8, !PT ;  /* 0x800000000707a812 */ /* 0x100fe400078ef81f */
[----:B------:R-:W-:Y:S01]  /*16c0*/  LOP3.LUT R33, R5, 0x800fffff, R31, 0xf8, !PT ;  /* 0x800fffff05217812 */ /* 0x000fe200078ef81f */
[----:B------:R-:W-:-:S04]  /*16d0*/  IMAD.MOV.U32 R5, RZ, RZ, R3 ;  /* 0x000000ffff057224 */ /* 0x000fc800078e0003 */
[----:B------:R-:W-:-:S08]  /*16e0*/  DFMA R28, R28, R28, R28 ;  /* 0x0000001c1c1c722b */ /* 0x000fd0000000001c */
[----:B------:R-:W-:Y:S01]  /*16f0*/  DFMA R8, R8, R28, R8 ;  /* 0x0000001c0808722b */ /* 0x000fe20000000008 */
[----:B------:R-:W-:Y:S01]  /*1700*/  @!P2 LOP3.LUT R29, R7, 0x100000, RZ, 0xfc, !PT ;  /* 0x00100000071da812 */ /* 0x000fe200078efcff */
[----:B------:R-:W-:-:S06]  /*1710*/  @!P2 IMAD.MOV.U32 R28, RZ, RZ, RZ ;  /* 0x000000ffff1ca224 */ /* 0x000fcc00078e00ff */
[----:B------:R-:W-:Y:S02]  /*1720*/  DFMA R34, R8, -R12, 1 ;  /* 0x3ff000000822742b */ /* 0x000fe4000000080c */
[----:B------:R-:W-:-:S06]  /*1730*/  @!P2 DFMA R32, R32, 2, -R28 ;  /* 0x400000002020a82b */ /* 0x000fcc000000081c */
[----:B------:R-:W-:-:S04]  /*1740*/  DFMA R34, R8, R34, R8 ;  /* 0x000000220822722b */ /* 0x000fc80000000008 */
[----:B------:R-:W-:-:S04]  /*1750*/  @!P2 LOP3.LUT R5, R33, 0x7ff00000, RZ, 0xc0, !PT ;  /* 0x7ff000002105a812 */ /* 0x000fc800078ec0ff */
[----:B------:R-:W-:Y:S01]  /*1760*/  DMUL R8, R34, R32 ;  /* 0x0000002022087228 */ /* 0x000fe20000000000 */
[----:B------:R-:W-:-:S05]  /*1770*/  VIADD R7, R5, 0xffffffff ;  /* 0xffffffff05077836 */ /* 0x000fca0000000000 */
[----:B------:R-:W-:Y:S02]  /*1780*/  ISETP.GT.U32.AND P0, PT, R7, 0x7feffffe, PT ;  /* 0x7feffffe0700780c */ /* 0x000fe40003f04070 */
[----:B------:R-:W-:-:S08]  /*1790*/  DFMA R28, R8, -R12, R32 ;  /* 0x8000000c081c722b */ /* 0x000fd00000000020 */
[----:B------:R-:W-:Y:S01]  /*17a0*/  DFMA R28, R34, R28, R8 ;  /* 0x0000001c221c722b */ /* 0x000fe20000000008 */
[----:B------:R-:W-:-:S05]  /*17b0*/  VIADD R8, R6, 0xffffffff ;  /* 0xffffffff06087836 */ /* 0x000fca0000000000 */
[----:B------:R-:W-:-:S13]  /*17c0*/  ISETP.GT.U32.OR P0, PT, R8, 0x7feffffe, P0 ;  /* 0x7feffffe0800780c */ /* 0x000fda0000704470 */
[----:B------:R-:W-:Y:S05]  /*17d0*/  @P0 BRA `(.L_x_55) ;  /* 0x0000000000740947 */ /* 0x000fea0003800000 */
[----:B------:R-:W-:-:S04]  /*17e0*/  LOP3.LUT R6, R11, 0x7ff00000, RZ, 0xc0, !PT ;  /* 0x7ff000000b067812 */ /* 0x000fc800078ec0ff */
[CC--:B------:R-:W-:Y:S02]  /*17f0*/  VIADDMNMX R5, R3.reuse, -R6.reuse, 0xb9600000, !PT ;  /* 0xb960000003057446 */ /* 0x0c0fe40007800906 */
[----:B------:R-:W-:Y:S01]  /*1800*/  ISETP.GE.U32.AND P0, PT, R3, R6, PT ;  /* 0x000000060300720c */ /* 0x000fe20003f06070 */
[----:B------:R-:W-:Y:S01]  /*1810*/  IMAD.MOV.U32 R6, RZ, RZ, RZ ;  /* 0x000000ffff067224 */ /* 0x000fe200078e00ff */
[----:B------:R-:W-:Y:S02]  /*1820*/  VIMNMX R5, PT, PT, R5, 0x46a00000, PT ;  /* 0x46a0000005057848 */ /* 0x000fe40003fe0100 */
[----:B------:R-:W-:-:S05]  /*1830*/  SEL R4, R4, 0x63400000, !P0 ;  /* 0x6340000004047807 */ /* 0x000fca0004000000 */
[----:B------:R-:W-:-:S04]  /*1840*/  IMAD.IADD R4, R5, 0x1, -R4 ;  /* 0x0000000105047824 */ /* 0x000fc800078e0a04 */
[----:B------:R-:W-:-:S06]  /*1850*/  VIADD R7, R4, 0x7fe00000 ;  /* 0x7fe0000004077836 */ /* 0x000fcc0000000000 */
[----:B------:R-:W-:-:S10]  /*1860*/  DMUL R8, R28, R6 ;  /* 0x000000061c087228 */ /* 0x000fd40000000000 */
[----:B------:R-:W-:-:S13]  /*1870*/  FSETP.GTU.AND P0, PT, |R9|, 1.469367938527859385e-39, PT ;  /* 0x001000000900780b */ /* 0x000fda0003f0c200 */
[----:B------:R-:W-:Y:S05]  /*1880*/  @P0 BRA `(.L_x_56) ;  /* 0x0000000000a80947 */ /* 0x000fea0003800000 */
[----:B------:R-:W-:Y:S01]  /*1890*/  DFMA R12, R28, -R12, R32 ;  /* 0x8000000c1c0c722b */ /* 0x000fe20000000020 */
[----:B------:R-:W-:-:S09]  /*18a0*/  MOV R10, RZ ;  /* 0x000000ff000a7202 */ /* 0x000fd20000000f00 */
[C---:B------:R-:W-:Y:S02]  /*18b0*/  FSETP.NEU.AND P0, PT, R13.reuse, RZ, PT ;  /* 0x000000ff0d00720b */ /* 0x040fe40003f0d000 */
[----:B------:R-:W-:-:S04]  /*18c0*/  LOP3.LUT R3, R13, 0x80000000, R11, 0x48, !PT ;  /* 0x800000000d037812 */ /* 0x000fc800078e480b */
[----:B------:R-:W-:-:S07]  /*18d0*/  LOP3.LUT R11, R3, R7, RZ, 0xfc, !PT ;  /* 0x00000007030b7212 */ /* 0x000fce00078efcff */
[----:B------:R-:W-:Y:S05]  /*18e0*/  @!P0 BRA `(.L_x_56) ;  /* 0x0000000000908947 */ /* 0x000fea0003800000 */
[----:B------:R-:W-:Y:S01]  /*18f0*/  IMAD.MOV R7, RZ, RZ, -R4 ;  /* 0x000000ffff077224 */ /* 0x000fe200078e0a04 */
[----:B------:R-:W-:Y:S01]  /*1900*/  IADD3 R4, PT, PT, -R4, -0x43300000, RZ ;  /* 0xbcd0000004047810 */ /* 0x000fe20007ffe1ff */
[----:B------:R-:W-:-:S06]  /*1910*/  IMAD.MOV.U32 R6, RZ, RZ, RZ ;  /* 0x000000ffff067224 */ /* 0x000fcc00078e00ff */
[----:B------:R-:W-:Y:S02]  /*1920*/  DFMA R6, R8, -R6, R28 ;  /* 0x800000060806722b */ /* 0x000fe4000000001c */
[----:B------:R-:W-:-:S08]  /*1930*/  DMUL.RP R28, R28, R10 ;  /* 0x0000000a1c1c7228 */ /* 0x000fd00000008000 */
[----:B------:R-:W-:Y:S02]  /*1940*/  FSETP.NEU.AND P0, PT, |R7|, R4, PT ;  /* 0x000000040700720b */ /* 0x000fe40003f0d200 */
[----:B------:R-:W-:Y:S02]  /*1950*/  LOP3.LUT R3, R29, R3, RZ, 0x3c, !PT ;  /* 0x000000031d037212 */ /* 0x000fe400078e3cff */
[----:B------:R-:W-:Y:S02]  /*1960*/  FSEL R4, R28, R8, !P0 ;  /* 0x000000081c047208 */ /* 0x000fe40004000000 */
[----:B------:R-:W-:-:S03]  /*1970*/  FSEL R5, R3, R9, !P0 ;  /* 0x0000000903057208 */ /* 0x000fc60004000000 */
[----:B------:R-:W-:Y:S02]  /*1980*/  IMAD.MOV.U32 R8, RZ, RZ, R4 ;  /* 0x000000ffff087224 */ /* 0x000fe400078e0004 */
[----:B------:R-:W-:Y:S01]  /*1990*/  IMAD.MOV.U32 R9, RZ, RZ, R5 ;  /* 0x000000ffff097224 */ /* 0x000fe200078e0005 */
[----:B------:R-:W-:Y:S06]  /*19a0*/  BRA `(.L_x_56) ;  /* 0x0000000000607947 */ /* 0x000fec0003800000 */
.L_x_55:
        /* <DEDUP_REMOVED lines=17> */
.L_x_58:
[----:B------:R-:W-:Y:S01]  /*1ac0*/  LOP3.LUT R3, R11, 0x80000, RZ, 0xfc, !PT ;  /* 0x000800000b037812 */ /* 0x000fe200078efcff */
[----:B------:R-:W-:-:S04]  /*1ad0*/  IMAD.MOV.U32 R8, RZ, RZ, R10 ;  /* 0x000000ffff087224 */ /* 0x000fc800078e000a */
[----:B------:R-:W-:Y:S01]  /*1ae0*/  IMAD.MOV.U32 R9, RZ, RZ, R3 ;  /* 0x000000ffff097224 */ /* 0x000fe200078e0003 */
[----:B------:R-:W-:Y:S06]  /*1af0*/  BRA `(.L_x_56) ;  /* 0x00000000000c7947 */ /* 0x000fec0003800000 */
.L_x_57:
[----:B------:R-:W-:Y:S01]  /*1b00*/  LOP3.LUT R3, R31, 0x80000, RZ, 0xfc, !PT ;  /* 0x000800001f037812 */ /* 0x000fe200078efcff */
[----:B------:R-:W-:-:S04]  /*1b10*/  IMAD.MOV.U32 R8, RZ, RZ, R30 ;  /* 0x000000ffff087224 */ /* 0x000fc800078e001e */
[----:B------:R-:W-:-:S07]  /*1b20*/  IMAD.MOV.U32 R9, RZ, RZ, R3 ;  /* 0x000000ffff097224 */ /* 0x000fce00078e0003 */
.L_x_56:
[----:B------:R-:W-:Y:S05]  /*1b30*/  BSYNC.RECONVERGENT B2 ;  /* 0x0000000000027941 */ /* 0x000fea0003800200 */
.L_x_54:
[----:B------:R-:W-:Y:S01]  /*1b40*/  IMAD.MOV.U32 R6, RZ, RZ, R2 ;  /* 0x000000ffff067224 */ /* 0x000fe200078e0002 */
[----:B------:R-:W-:Y:S01]  /*1b50*/  MOV R4, R8 ;  /* 0x0000000800047202 */ /* 0x000fe20000000f00 */
[----:B------:R-:W-:Y:S02]  /*1b60*/  IMAD.MOV.U32 R7, RZ, RZ, 0x0 ;  /* 0x00000000ff077424 */ /* 0x000fe400078e00ff */
[----:B------:R-:W-:Y:S02]  /*1b70*/  IMAD.MOV.U32 R3, RZ, RZ, R9 ;  /* 0x000000ffff037224 */ /* 0x000fe400078e0009 */
[----:B------:R-:W-:Y:S05]  /*1b80*/  RET.REL.NODEC R6 `(_Z10mandelCalcPdS_Pii) ;  /* 0xffffffe4061c7950 */ /* 0x000fea0003c3ffff */
        .weak           $__internal_3_$__cuda_sm20_dsqrt_rn_f64_mediumpath_v1
        .type           $__internal_3_$__cuda_sm20_dsqrt_rn_f64_mediumpath_v1,@function
        .size           $__internal_3_$__cuda_sm20_dsqrt_rn_f64_mediumpath_v1,(.L_x_67 - $__internal_3_$__cuda_sm20_dsqrt_rn_f64_mediumpath_v1)
$__internal_3_$__cuda_sm20_dsqrt_rn_f64_mediumpath_v1:
[----:B------:R-:W-:Y:S01]  /*1b90*/  ISETP.GE.U32.AND P0, PT, R2, -0x3400000, PT ;  /* 0xfcc000000200780c */ /* 0x000fe20003f06070 */
[----:B------:R-:W-:Y:S01]  /*1ba0*/  BSSY.RECONVERGENT B2, `(.L_x_59) ;  /* 0x0000024000027945 */ /* 0x000fe20003800200 */
[----:B------:R-:W-:-:S11]  /*1bb0*/  IMAD.MOV.U32 R11, RZ, RZ, R3 ;  /* 0x000000ffff0b7224 */ /* 0x000fd600078e0003 */
        /* <DEDUP_REMOVED lines=9> */
.L_x_60:
        /* <DEDUP_REMOVED lines=24> */
.L_x_62:
[----:B------:R-:W-:-:S11]  /*1dd0*/  DADD R2, R8, R8 ;  /* 0x0000000008027229 */ /* 0x000fd60000000008 */
.L_x_61:
[----:B------:R-:W-:Y:S05]  /*1de0*/  BSYNC.RECONVERGENT B2 ;  /* 0x0000000000027941 */ /* 0x000fea0003800200 */
.L_x_59:
[----:B------:R-:W-:-:S04]  /*1df0*/  IMAD.MOV.U32 R13, RZ, RZ, 0x0 ;  /* 0x00000000ff0d7424 */ /* 0x000fc800078e00ff */
[----:B------:R-:W-:Y:S05]  /*1e00*/  RET.REL.NODEC R12 `(_Z10mandelCalcPdS_Pii) ;  /* 0xffffffe00c7c7950 */ /* 0x000fea0003c3ffff */
.L_x_63:
        /* <DEDUP_REMOVED lines=15> */
.L_x_67:


//--------------------- .nv.shared.reserved.0     --------------------------
	.section	.nv.shared.reserved.0,"aw",@nobits
	.weak		__nv_reservedSMEM_offset_0_alias
	.size		__nv_reservedSMEM_offset_0_alias, 0, 64
	.other		__nv_reservedSMEM_offset_0_alias,@"STO_CUDA_RESERVED_SHARED STV_DEFAULT"
__nv_reservedSMEM_offset_0_alias:
	.zero		0
	.zero		64


//--------------------- .nv.constant0._Z9juliaCalcddPdS_Pii --------------------------
	.section	.nv.constant0._Z9juliaCalcddPdS_Pii,"a",@progbits
	.sectionflags	@""
	.align	4
.nv.constant0._Z9juliaCalcddPdS_Pii:
	.zero		940


//--------------------- .nv.constant0._Z10mandelCalcPdS_Pii --------------------------
	.section	.nv.constant0._Z10mandelCalcPdS_Pii,"a",@progbits
	.sectionflags	@""
	.align	4
.nv.constant0._Z10mandelCalcPdS_Pii:
	.zero		924


//--------------------- SYMBOLS --------------------------

	.type		.nv.reservedSmem.offset0,@object
	.size		.nv.reservedSmem.offset0,0x4
